// auto-generated by cutlass_sweep.conv — config: {"arch": "sm_100", "cluster_m": 1, "cluster_n": 1, "conv_kind": "wgrad", "dtype": "e4m3", "ndim": 2, "tile_k": 64, "tile_m": 64, "tile_n": 64}
#include "cutlass/cutlass.h"
#include "cute/tensor.hpp"
#include "cutlass/kernel_hardware_info.hpp"
#include "cutlass/conv/convolution.h"
#include "cutlass/conv/dispatch_policy.hpp"
#include "cutlass/conv/collective/collective_builder.hpp"
#include "cutlass/conv/kernel/conv_universal.hpp"
#include "cutlass/conv/device/conv_universal_adapter.hpp"
#include "cutlass/epilogue/collective/collective_builder.hpp"

using namespace cute;
using Elem = cutlass::float_e4m3_t;
using Acc  = float;
using LayoutAB = cutlass::layout::TensorNHWC;
using LayoutC  = cutlass::layout::TensorKCSR;
constexpr auto ConvOp = cutlass::conv::Operator::kWgrad;
using TileShape    = Shape<_64, Shape<_64>, Shape<_64>>;
using ClusterShape = Shape<_1, _1, _1>;

using CollectiveEpilogue = typename cutlass::epilogue::collective::CollectiveBuilder<
    cutlass::arch::Sm100, cutlass::arch::OpClassTensorOp,
    TileShape, ClusterShape,
    cutlass::epilogue::collective::EpilogueTileAuto,
    Acc, Acc,
    Elem, LayoutC, 128 / cutlass::sizeof_bits<Elem>::value,
    Elem, LayoutC, 128 / cutlass::sizeof_bits<Elem>::value,
    cutlass::epilogue::collective::EpilogueScheduleAuto
  >::CollectiveOp;

using CollectiveMainloop = typename cutlass::conv::collective::CollectiveBuilder<
    cutlass::arch::Sm100, cutlass::arch::OpClassTensorOp, ConvOp,
    Elem, LayoutAB, 128 / cutlass::sizeof_bits<Elem>::value,
    Elem, LayoutAB, 128 / cutlass::sizeof_bits<Elem>::value,
    Acc,
    TileShape, ClusterShape,
    cutlass::conv::collective::StageCountAutoCarveout<
        static_cast<int>(sizeof(typename CollectiveEpilogue::SharedStorage))>,
    cutlass::conv::collective::KernelScheduleAuto
  >::CollectiveOp;

using ProblemShape = cutlass::conv::ConvProblemShape<
    ConvOp, CollectiveMainloop::DispatchPolicy::NumSpatialDimensions>;
using ConvKernel = cutlass::conv::kernel::ConvUniversal<
    ProblemShape, CollectiveMainloop, CollectiveEpilogue>;
using Conv = cutlass::conv::device::ConvUniversalAdapter<ConvKernel>;

auto* _anchor = &cutlass::device_kernel<ConvKernel>;


// ===== COMPILED SASS (sm_100a) =====

	.target	sm_100a

	.elftype	@"ET_EXEC"


//--------------------- .note.nv.tkinfo           --------------------------
	.section	.note.nv.tkinfo,"",@"SHT_NOTE"
	.sectionflags	@"SHF_NOTE_NV_TKINFO"
	.tkinfo
        /*0018*/ 	.word	0x00000002
        /*0030*/ 	.string	""
        /*0030*/ 	.string	"ptxas"
        /*0030*/ 	.string	"Cuda compilation tools, release 13.0, V13.0.88"
        /*0030*/ 	.string	"Build cuda_13.0.r13.0/compiler.36424714_0"
        /*0030*/ 	.string	"-arch sm_100a -m 64 "



//--------------------- .note.nv.cuinfo           --------------------------
	.section	.note.nv.cuinfo,"",@"SHT_NOTE"
	.sectionflags	@"SHF_NOTE_NV_CUINFO"
        /*0018*/ 	.short	0x0002
        /*001a*/ 	.short	0x0064
        /*001c*/ 	.short	0x0082
	.zero		2


//--------------------- .nv.info                  --------------------------
	.section	.nv.info,"",@"SHT_CUDA_INFO"
	.align	4


	//----- nvinfo : EIATTR_REGCOUNT
	.align		4
        /*0000*/ 	.byte	0x04, 0x2f
        /*0002*/ 	.short	(.L_19 - .L_18)
	.align		4
.L_18:
        /*0004*/ 	.word	index@(_ZN7cutlass13device_kernelINS_4conv6kernel13ConvUniversalINS1_16ConvProblemShapeILNS1_8OperatorE2ELi2EEENS1_10collective14CollectiveConvINS1_47MainloopSm100TmaUmmaWarpSpecializedImplicitGemmILS5_2ELi27ELi2ELi1ELi2EN4cute5tupleIJNSA_1CILi1EEESD_SD_EEEEENSB_IJNSC_ILi64EEENSB_IJSG_EEESH_EEENS_12float_e4m3_tESJ_NSA_8TiledMMAINSA_8MMA_AtomIJNSA_10MMA_TraitsINSA_19SM100_MMA_F8F6F4_SSEJSJ_SJ_fSG_SG_NSA_17integral_constantINSA_4UMMA5MajorELSQ_1EEESR_NSO_INSP_7ScaleInELSS_0EEEST_EEEEEENSA_6LayoutISE_NSB_IJNSC_ILi0EEESX_SX_EEEEENSB_IJNSA_10UnderscoreES10_S10_EEEEENS7_6detail27Sm100ImplicitGemmTileTraitsINSA_13SM90_TMA_LOADENSA_14ComposedLayoutINSA_7SwizzleILi2ELi4ELi3EEENSA_18smem_ptr_flag_bitsILi8EEENSW_INSB_IJSG_NSC_ILi8EEEEEENSB_IJSD_SG_EEEEEEEvEENS14_INSA_20SM90_TMA_LOAD_IM2COLES1F_vEEEENS_8epilogue10collective18CollectiveEpilogueINS1K_23Sm100TmaWarpSpecializedILi1ELi1ELi32ELb0ELb0EEEJSI_NSB_IJNSW_ISG_SD_EES1P_EEESJ_NSB_IJlNSB_IJSD_llEEESX_EEESJ_S1S_NS1K_6fusion15FusionCallbacksIS1O_NS1T_17LinearCombinationISJ_fSJ_fLNS_15FloatRoundStyleE2EEESI_S1Q_JEEENSA_5SM1004TMEM4LOAD26SM100_TMEM_LOAD_16dp32b32xES15_NS16_IS18_S1A_NSW_INSB_IJS1B_SG_EEENSB_IJSG_SD_EEEEEEENSA_39AutoVectorizingCopyWithAssumedAlignmentILi128EEENSA_14SM90_TMA_STOREES26_S28_S28_EEEvvEEEEvNT_6ParamsE)
        /*0008*/ 	.word	0x00000060


	//----- nvinfo : EIATTR_FRAME_SIZE
	.align		4
.L_19:
        /*000c*/ 	.byte	0x04, 0x11
        /*000e*/ 	.short	(.L_21 - .L_20)
	.align		4
.L_20:
        /*0010*/ 	.word	index@($__internal_2_$__cuda_sm10x_tcgen05_guardrail_trap_unallocated_columns_being_dealloced)
        /*0014*/ 	.word	0x00000008


	//----- nvinfo : EIATTR_FRAME_SIZE
	.align		4
.L_21:
        /*0018*/ 	.byte	0x04, 0x11
        /*001a*/ 	.short	(.L_23 - .L_22)
	.align		4
.L_22:
        /*001c*/ 	.word	index@($__internal_1_$__cuda_sm10x_tcgen05_guardrail_trap_phase_invalid_during_alloc)
        /*0020*/ 	.word	0x00000008


	//----- nvinfo : EIATTR_FRAME_SIZE
	.align		4
.L_23:
        /*0024*/ 	.byte	0x04, 0x11
        /*0026*/ 	.short	(.L_25 - .L_24)
	.align		4
.L_24:
        /*0028*/ 	.word	index@($__internal_0_$__cuda_sm10x_tcgen05_guardrail_trap_col_being_dealloced_not_returned_by_alloc)
        /*002c*/ 	.word	0x00000008


	//----- nvinfo : EIATTR_FRAME_SIZE
	.align		4
.L_25:
        /*0030*/ 	.byte	0x04, 0x11
        /*0032*/ 	.short	(.L_27 - .L_26)
	.align		4
.L_26:
        /*0034*/ 	.word	index@(_ZN7cutlass13device_kernelINS_4conv6kernel13ConvUniversalINS1_16ConvProblemShapeILNS1_8OperatorE2ELi2EEENS1_10collective14CollectiveConvINS1_47MainloopSm100TmaUmmaWarpSpecializedImplicitGemmILS5_2ELi27ELi2ELi1ELi2EN4cute5tupleIJNSA_1CILi1EEESD_SD_EEEEENSB_IJNSC_ILi64EEENSB_IJSG_EEESH_EEENS_12float_e4m3_tESJ_NSA_8TiledMMAINSA_8MMA_AtomIJNSA_10MMA_TraitsINSA_19SM100_MMA_F8F6F4_SSEJSJ_SJ_fSG_SG_NSA_17integral_constantINSA_4UMMA5MajorELSQ_1EEESR_NSO_INSP_7ScaleInELSS_0EEEST_EEEEEENSA_6LayoutISE_NSB_IJNSC_ILi0EEESX_SX_EEEEENSB_IJNSA_10UnderscoreES10_S10_EEEEENS7_6detail27Sm100ImplicitGemmTileTraitsINSA_13SM90_TMA_LOADENSA_14ComposedLayoutINSA_7SwizzleILi2ELi4ELi3EEENSA_18smem_ptr_flag_bitsILi8EEENSW_INSB_IJSG_NSC_ILi8EEEEEENSB_IJSD_SG_EEEEEEEvEENS14_INSA_20SM90_TMA_LOAD_IM2COLES1F_vEEEENS_8epilogue10collective18CollectiveEpilogueINS1K_23Sm100TmaWarpSpecializedILi1ELi1ELi32ELb0ELb0EEEJSI_NSB_IJNSW_ISG_SD_EES1P_EEESJ_NSB_IJlNSB_IJSD_llEEESX_EEESJ_S1S_NS1K_6fusion15FusionCallbacksIS1O_NS1T_17LinearCombinationISJ_fSJ_fLNS_15FloatRoundStyleE2EEESI_S1Q_JEEENSA_5SM1004TMEM4LOAD26SM100_TMEM_LOAD_16dp32b32xES15_NS16_IS18_S1A_NSW_INSB_IJS1B_SG_EEENSB_IJSG_SD_EEEEEEENSA_39AutoVectorizingCopyWithAssumedAlignmentILi128EEENSA_14SM90_TMA_STOREES26_S28_S28_EEEvvEEEEvNT_6ParamsE)
        /*0038*/ 	.word	0x00000008


	//----- nvinfo : EIATTR_MIN_STACK_SIZE
	.align		4
.L_27:
        /*003c*/ 	.byte	0x04, 0x12
        /*003e*/ 	.short	(.L_29 - .L_28)
	.align		4
.L_28:
        /*0040*/ 	.word	index@(_ZN7cutlass13device_kernelINS_4conv6kernel13ConvUniversalINS1_16ConvProblemShapeILNS1_8OperatorE2ELi2EEENS1_10collective14CollectiveConvINS1_47MainloopSm100TmaUmmaWarpSpecializedImplicitGemmILS5_2ELi27ELi2ELi1ELi2EN4cute5tupleIJNSA_1CILi1EEESD_SD_EEEEENSB_IJNSC_ILi64EEENSB_IJSG_EEESH_EEENS_12float_e4m3_tESJ_NSA_8TiledMMAINSA_8MMA_AtomIJNSA_10MMA_TraitsINSA_19SM100_MMA_F8F6F4_SSEJSJ_SJ_fSG_SG_NSA_17integral_constantINSA_4UMMA5MajorELSQ_1EEESR_NSO_INSP_7ScaleInELSS_0EEEST_EEEEEENSA_6LayoutISE_NSB_IJNSC_ILi0EEESX_SX_EEEEENSB_IJNSA_10UnderscoreES10_S10_EEEEENS7_6detail27Sm100ImplicitGemmTileTraitsINSA_13SM90_TMA_LOADENSA_14ComposedLayoutINSA_7SwizzleILi2ELi4ELi3EEENSA_18smem_ptr_flag_bitsILi8EEENSW_INSB_IJSG_NSC_ILi8EEEEEENSB_IJSD_SG_EEEEEEEvEENS14_INSA_20SM90_TMA_LOAD_IM2COLES1F_vEEEENS_8epilogue10collective18CollectiveEpilogueINS1K_23Sm100TmaWarpSpecializedILi1ELi1ELi32ELb0ELb0EEEJSI_NSB_IJNSW_ISG_SD_EES1P_EEESJ_NSB_IJlNSB_IJSD_llEEESX_EEESJ_S1S_NS1K_6fusion15FusionCallbacksIS1O_NS1T_17LinearCombinationISJ_fSJ_fLNS_15FloatRoundStyleE2EEESI_S1Q_JEEENSA_5SM1004TMEM4LOAD26SM100_TMEM_LOAD_16dp32b32xES15_NS16_IS18_S1A_NSW_INSB_IJS1B_SG_EEENSB_IJSG_SD_EEEEEEENSA_39AutoVectorizingCopyWithAssumedAlignmentILi128EEENSA_14SM90_TMA_STOREES26_S28_S28_EEEvvEEEEvNT_6ParamsE)
        /*0044*/ 	.word	0x00000008
.L_29:


//--------------------- .nv.compat                --------------------------
	.section	.nv.compat,"",@"SHT_CUDA_COMPAT_INFO"
	.align	4
        /*0000*/ 	.byte	0x02, 0x09, 0x01, 0x00, 0x02, 0x02, 0x02, 0x00, 0x02, 0x05, 0x05, 0x00, 0x03, 0x07, 0x01, 0x01
        /*0010*/ 	.byte	0x02, 0x03, 0x01, 0x00, 0x02, 0x06, 0x01, 0x00, 0x04, 0x0b, 0x08, 0x00, 0x09, 0x00, 0x00, 0x00
        /*0020*/ 	.byte	0x00, 0x00, 0x00, 0x00


//--------------------- .nv.info._ZN7cutlass13device_kernelINS_4conv6kernel13ConvUniversalINS1_16ConvProblemShapeILNS1_8OperatorE2ELi2EEENS1_10collective14CollectiveConvINS1_47MainloopSm100TmaUmmaWarpSpecializedImplicitGemmILS5_2ELi27ELi2ELi1ELi2EN4cute5tupleIJNSA_1CILi1EEESD_SD_EEEEENSB_IJNSC_ILi64EEENSB_IJSG_EEESH_EEENS_12float_e4m3_tESJ_NSA_8TiledMMAINSA_8MMA_AtomIJNSA_10MMA_TraitsINSA_19SM100_MMA_F8F6F4_SSEJSJ_SJ_fSG_SG_NSA_17integral_constantINSA_4UMMA5MajorELSQ_1EEESR_NSO_INSP_7ScaleInELSS_0EEEST_EEEEEENSA_6LayoutISE_NSB_IJNSC_ILi0EEESX_SX_EEEEENSB_IJNSA_10UnderscoreES10_S10_EEEEENS7_6detail27Sm100ImplicitGemmTileTraitsINSA_13SM90_TMA_LOADENSA_14ComposedLayoutINSA_7SwizzleILi2ELi4ELi3EEENSA_18smem_ptr_flag_bitsILi8EEENSW_INSB_IJSG_NSC_ILi8EEEEEENSB_IJSD_SG_EEEEEEEvEENS14_INSA_20SM90_TMA_LOAD_IM2COLES1F_vEEEENS_8epilogue10collective18CollectiveEpilogueINS1K_23Sm100TmaWarpSpecializedILi1ELi1ELi32ELb0ELb0EEEJSI_NSB_IJNSW_ISG_SD_EES1P_EEESJ_NSB_IJlNSB_IJSD_llEEESX_EEESJ_S1S_NS1K_6fusion15FusionCallbacksIS1O_NS1T_17LinearCombinationISJ_fSJ_fLNS_15FloatRoundStyleE2EEESI_S1Q_JEEENSA_5SM1004TMEM4LOAD26SM100_TMEM_LOAD_16dp32b32xES15_NS16_IS18_S1A_NSW_INSB_IJS1B_SG_EEENSB_IJSG_SD_EEEEEEENSA_39AutoVectorizingCopyWithAssumedAlignmentILi128EEENSA_14SM90_TMA_STOREES26_S28_S28_EEEvvEEEEvNT_6ParamsE --------------------------
	.section	.nv.info._ZN7cutlass13device_kernelINS_4conv6kernel13ConvUniversalINS1_16ConvProblemShapeILNS1_8OperatorE2ELi2EEENS1_10collective14CollectiveConvINS1_47MainloopSm100TmaUmmaWarpSpecializedImplicitGemmILS5_2ELi27ELi2ELi1ELi2EN4cute5tupleIJNSA_1CILi1EEESD_SD_EEEEENSB_IJNSC_ILi64EEENSB_IJSG_EEESH_EEENS_12float_e4m3_tESJ_NSA_8TiledMMAINSA_8MMA_AtomIJNSA_10MMA_TraitsINSA_19SM100_MMA_F8F6F4_SSEJSJ_SJ_fSG_SG_NSA_17integral_constantINSA_4UMMA5MajorELSQ_1EEESR_NSO_INSP_7ScaleInELSS_0EEEST_EEEEEENSA_6LayoutISE_NSB_IJNSC_ILi0EEESX_SX_EEEEENSB_IJNSA_10UnderscoreES10_S10_EEEEENS7_6detail27Sm100ImplicitGemmTileTraitsINSA_13SM90_TMA_LOADENSA_14ComposedLayoutINSA_7SwizzleILi2ELi4ELi3EEENSA_18smem_ptr_flag_bitsILi8EEENSW_INSB_IJSG_NSC_ILi8EEEEEENSB_IJSD_SG_EEEEEEEvEENS14_INSA_20SM90_TMA_LOAD_IM2COLES1F_vEEEENS_8epilogue10collective18CollectiveEpilogueINS1K_23Sm100TmaWarpSpecializedILi1ELi1ELi32ELb0ELb0EEEJSI_NSB_IJNSW_ISG_SD_EES1P_EEESJ_NSB_IJlNSB_IJSD_llEEESX_EEESJ_S1S_NS1K_6fusion15FusionCallbacksIS1O_NS1T_17LinearCombinationISJ_fSJ_fLNS_15FloatRoundStyleE2EEESI_S1Q_JEEENSA_5SM1004TMEM4LOAD26SM100_TMEM_LOAD_16dp32b32xES15_NS16_IS18_S1A_NSW_INSB_IJS1B_SG_EEENSB_IJSG_SD_EEEEEEENSA_39AutoVectorizingCopyWithAssumedAlignmentILi128EEENSA_14SM90_TMA_STOREES26_S28_S28_EEEvvEEEEvNT_6ParamsE,"",@"SHT_CUDA_INFO"
	.sectionflags	@""
	.align	4


	//----- nvinfo : EIATTR_CUDA_API_VERSION
	.align		4
        /*0000*/ 	.byte	0x04, 0x37
        /*0002*/ 	.short	(.L_31 - .L_30)
.L_30:
        /*0004*/ 	.word	0x00000082


	//----- nvinfo : EIATTR_KPARAM_INFO
	.align		4
.L_31:
        /*0008*/ 	.byte	0x04, 0x17
        /*000a*/ 	.short	(.L_33 - .L_32)
.L_32:
        /*000c*/ 	.word	0x00000000
        /*0010*/ 	.short	0x0000
        /*0012*/ 	.short	0x0000
        /*0014*/ 	.byte	0x00, 0xf0, 0x01, 0x20


	//----- nvinfo : EIATTR_AT_ENTRY_FRAGMENTS
	.align		4
.L_33:
        /*0018*/ 	.byte	0x04, 0x4f
        /*001a*/ 	.short	(.L_35 - .L_34)


	//   ....[0]....
.L_34:
        /*001c*/ 	.word	0x00000006


	//----- nvinfo : EIATTR_RESERVED_SMEM_USED
	.align		4
.L_35:
        /*0020*/ 	.byte	0x01, 0x41
	.zero		2


	//----- nvinfo : EIATTR_SPARSE_MMA_MASK
	.align		4
        /*0024*/ 	.byte	0x03, 0x50
        /*0026*/ 	.short	0x0000


	//----- nvinfo : EIATTR_TCGEN05_1CTA_USED
	.align		4
        /*0028*/ 	.byte	0x01, 0x51
	.zero		2


	//----- nvinfo : EIATTR_MAXREG_COUNT
	.align		4
        /*002c*/ 	.byte	0x03, 0x1b
        /*002e*/ 	.short	0x00ff


	//----- nvinfo : EIATTR_NUM_BARRIERS
	.align		4
        /*0030*/ 	.byte	0x02, 0x4c
        /*0032*/ 	.byte	0x07
	.zero		1


	//----- nvinfo : EIATTR_EXTERNS
	.align		4
        /*0034*/ 	.byte	0x04, 0x0f
        /*0036*/ 	.short	(.L_37 - .L_36)


	//   ....[0]....
	.align		4
.L_36:
        /*0038*/ 	.word	index@(__assertfail)


	//----- nvinfo : EIATTR_MERCURY_ISA_VERSION
	.align		4
.L_37:
        /*003c*/ 	.byte	0x03, 0x5f
        /*003e*/ 	.short	0x0101


	//----- nvinfo : EIATTR_INT_WARP_WIDE_INSTR_OFFSETS
	.align		4
        /*0040*/ 	.byte	0x04, 0x31
        /*0042*/ 	.short	(.L_39 - .L_38)


	//   ....[0]....
.L_38:
        /*0044*/ 	.word	0x00004b80


	//   ....[1]....
        /*0048*/ 	.word	0x00004ba0


	//   ....[2]....
        /*004c*/ 	.word	0x00004bd0


	//----- nvinfo : EIATTR_COOP_GROUP_MASK_REGIDS
	.align		4
.L_39:
        /*0050*/ 	.byte	0x04, 0x29
        /*0052*/ 	.short	(.L_41 - .L_40)


	//   ....[0]....
.L_40:
        /*0054*/ 	.word	0xffffffff


	//   ....[1]....
        /*0058*/ 	.word	0xffffffff


	//   ....[2]....
        /*005c*/ 	.word	0xffffffff


	//   ....[3]....
        /*0060*/ 	.word	0xffffffff


	//   ....[4]....
        /*0064*/ 	.word	0xffffffff


	//   ....[5]....
        /*0068*/ 	.word	0xffffffff


	//   ....[6]....
        /*006c*/ 	.word	0xffffffff


	//   ....[7]....
        /*0070*/ 	.word	0xffffffff


	//   ....[8]....
        /*0074*/ 	.word	0xffffffff


	//   ....[9]....
        /*0078*/ 	.word	0xffffffff


	//   ....[10]....
        /*007c*/ 	.word	0xffffffff


	//   ....[11]....
        /*0080*/ 	.word	0xffffffff


	//----- nvinfo : EIATTR_COOP_GROUP_INSTR_OFFSETS
	.align		4
.L_41:
        /*0084*/ 	.byte	0x04, 0x28
        /*0086*/ 	.short	(.L_43 - .L_42)


	//   ....[0]....
.L_42:
        /*0088*/ 	.word	0x00000090


	//   ....[1]....
        /*008c*/ 	.word	0x00000520


	//   ....[2]....
        /*0090*/ 	.word	0x000009a0


	//   ....[3]....
        /*0094*/ 	.word	0x00000ae0


	//   ....[4]....
        /*0098*/ 	.word	0x00000be0


	//   ....[5]....
        /*009c*/ 	.word	0x00000d30


	//   ....[6]....
        /*00a0*/ 	.word	0x00002540


	//   ....[7]....
        /*00a4*/ 	.word	0x00003ff0


	//   ....[8]....
        /*00a8*/ 	.word	0x00004200


	//   ....[9]....
        /*00ac*/ 	.word	0x00004230


	//   ....[10]....
        /*00b0*/ 	.word	0x00004a60


	//   ....[11]....
        /*00b4*/ 	.word	0x00004ca0


	//----- nvinfo : EIATTR_VRC_CTA_INIT_COUNT
	.align		4
.L_43:
        /*00b8*/ 	.byte	0x02, 0x4a
        /*00ba*/ 	.byte	0x80
	.zero		1


	//----- nvinfo : EIATTR_SYSCALL_OFFSETS
	.align		4
        /*00bc*/ 	.byte	0x04, 0x46
        /*00be*/ 	.short	(.L_45 - .L_44)


	//   ....[0]....
.L_44:
        /*00c0*/ 	.word	0x000069e0


	//   ....[1]....
        /*00c4*/ 	.word	0x00006b20


	//   ....[2]....
        /*00c8*/ 	.word	0x00007250


	//----- nvinfo : EIATTR_MBARRIER_INSTR_OFFSETS
	.align		4
.L_45:
        /*00cc*/ 	.byte	0x04, 0x39
        /*00ce*/ 	.short	(.L_47 - .L_46)


	//   ....[0]....
.L_46:
        /*00d0*/ 	.word	0x00000620
        /*00d4*/ 	.word	0x000000ff
        /*00d8*/ 	.word	0x00000000
        /*00dc*/ 	.short	0x0100
        /*00de*/ 	.byte	0x04
	.zero		1


	//   ....[1]....
        /*00e0*/ 	.word	0x00000630
        /*00e4*/ 	.word	0x000000ff
        /*00e8*/ 	.word	0x000000d8
        /*00ec*/ 	.short	0x0100
        /*00ee*/ 	.byte	0x04
	.zero		1


	//   ....[2]....
        /*00f0*/ 	.word	0x00000640
        /*00f4*/ 	.word	0x000000ff
        /*00f8*/ 	.word	0x00000008
        /*00fc*/ 	.short	0x0100
        /*00fe*/ 	.byte	0x04
	.zero		1


	//   ....[3]....
        /*0100*/ 	.word	0x00000650
        /*0104*/ 	.word	0x000000ff
        /*0108*/ 	.word	0x000000e0
        /*010c*/ 	.short	0x0100
        /*010e*/ 	.byte	0x04
	.zero		1


	//   ....[4]....
        /*0110*/ 	.word	0x00000660
        /*0114*/ 	.word	0x000000ff
        /*0118*/ 	.word	0x00000010
        /*011c*/ 	.short	0x0100
        /*011e*/ 	.byte	0x04
	.zero		1


	//   ....[5]....
        /*0120*/ 	.word	0x00000670
        /*0124*/ 	.word	0x000000ff
        /*0128*/ 	.word	0x000000e8
        /*012c*/ 	.short	0x0100
        /*012e*/ 	.byte	0x04
	.zero		1


	//   ....[6]....
        /*0130*/ 	.word	0x00000680
        /*0134*/ 	.word	0x000000ff
        /*0138*/ 	.word	0x00000018
        /*013c*/ 	.short	0x0100
        /*013e*/ 	.byte	0x04
	.zero		1


	//   ....[7]....
        /*0140*/ 	.word	0x00000690
        /*0144*/ 	.word	0x000000ff
        /*0148*/ 	.word	0x000000f0
        /*014c*/ 	.short	0x0100
        /*014e*/ 	.byte	0x04
	.zero		1


	//   ....[8]....
        /*0150*/ 	.word	0x000006a0
        /*0154*/ 	.word	0x000000ff
        /*0158*/ 	.word	0x00000020
        /*015c*/ 	.short	0x0100
        /*015e*/ 	.byte	0x04
	.zero		1


	//   ....[9]....
        /*0160*/ 	.word	0x000006b0
        /*0164*/ 	.word	0x000000ff
        /*0168*/ 	.word	0x000000f8
        /*016c*/ 	.short	0x0100
        /*016e*/ 	.byte	0x04
	.zero		1


	//   ....[10]....
        /*0170*/ 	.word	0x000006c0
        /*0174*/ 	.word	0x000000ff
        /*0178*/ 	.word	0x00000028
        /*017c*/ 	.short	0x0100
        /*017e*/ 	.byte	0x04
	.zero		1


	//   ....[11]....
        /*0180*/ 	.word	0x000006d0
        /*0184*/ 	.word	0x000000ff
        /*0188*/ 	.word	0x00000100
        /*018c*/ 	.short	0x0100
        /*018e*/ 	.byte	0x04
	.zero		1


	//   ....[12]....
        /*0190*/ 	.word	0x000006e0
        /*0194*/ 	.word	0x000000ff
        /*0198*/ 	.word	0x00000030
        /*019c*/ 	.short	0x0100
        /*019e*/ 	.byte	0x04
	.zero		1


	//   ....[13]....
        /*01a0*/ 	.word	0x000006f0
        /*01a4*/ 	.word	0x000000ff
        /*01a8*/ 	.word	0x00000108
        /*01ac*/ 	.short	0x0100
        /*01ae*/ 	.byte	0x04
	.zero		1


	//   ....[14]....
        /*01b0*/ 	.word	0x00000700
        /*01b4*/ 	.word	0x000000ff
        /*01b8*/ 	.word	0x00000038
        /*01bc*/ 	.short	0x0100
        /*01be*/ 	.byte	0x04
	.zero		1


	//   ....[15]....
        /*01c0*/ 	.word	0x00000710
        /*01c4*/ 	.word	0x000000ff
        /*01c8*/ 	.word	0x00000110
        /*01cc*/ 	.short	0x0100
        /*01ce*/ 	.byte	0x04
	.zero		1


	//   ....[16]....
        /*01d0*/ 	.word	0x00000720
        /*01d4*/ 	.word	0x000000ff
        /*01d8*/ 	.word	0x00000040
        /*01dc*/ 	.short	0x0100
        /*01de*/ 	.byte	0x04
	.zero		1


	//   ....[17]....
        /*01e0*/ 	.word	0x00000730
        /*01e4*/ 	.word	0x000000ff
        /*01e8*/ 	.word	0x00000118
        /*01ec*/ 	.short	0x0100
        /*01ee*/ 	.byte	0x04
	.zero		1


	//   ....[18]....
        /*01f0*/ 	.word	0x00000740
        /*01f4*/ 	.word	0x000000ff
        /*01f8*/ 	.word	0x00000048
        /*01fc*/ 	.short	0x0100
        /*01fe*/ 	.byte	0x04
	.zero		1


	//   ....[19]....
        /*0200*/ 	.word	0x00000750
        /*0204*/ 	.word	0x000000ff
        /*0208*/ 	.word	0x00000120
        /*020c*/ 	.short	0x0100
        /*020e*/ 	.byte	0x04
	.zero		1


	//   ....[20]....
        /*0210*/ 	.word	0x00000760
        /*0214*/ 	.word	0x000000ff
        /*0218*/ 	.word	0x00000050
        /*021c*/ 	.short	0x0100
        /*021e*/ 	.byte	0x04
	.zero		1


	//   ....[21]....
        /*0220*/ 	.word	0x00000770
        /*0224*/ 	.word	0x000000ff
        /*0228*/ 	.word	0x00000128
        /*022c*/ 	.short	0x0100
        /*022e*/ 	.byte	0x04
	.zero		1


	//   ....[22]....
        /*0230*/ 	.word	0x00000780
        /*0234*/ 	.word	0x000000ff
        /*0238*/ 	.word	0x00000058
        /*023c*/ 	.short	0x0100
        /*023e*/ 	.byte	0x04
	.zero		1


	//   ....[23]....
        /*0240*/ 	.word	0x00000790
        /*0244*/ 	.word	0x000000ff
        /*0248*/ 	.word	0x00000130
        /*024c*/ 	.short	0x0100
        /*024e*/ 	.byte	0x04
	.zero		1


	//   ....[24]....
        /*0250*/ 	.word	0x000007a0
        /*0254*/ 	.word	0x000000ff
        /*0258*/ 	.word	0x00000060
        /*025c*/ 	.short	0x0100
        /*025e*/ 	.byte	0x04
	.zero		1


	//   ....[25]....
        /*0260*/ 	.word	0x000007b0
        /*0264*/ 	.word	0x000000ff
        /*0268*/ 	.word	0x00000138
        /*026c*/ 	.short	0x0100
        /*026e*/ 	.byte	0x04
	.zero		1


	//   ....[26]....
        /*0270*/ 	.word	0x000007c0
        /*0274*/ 	.word	0x000000ff
        /*0278*/ 	.word	0x00000068
        /*027c*/ 	.short	0x0100
        /*027e*/ 	.byte	0x04
	.zero		1


	//   ....[27]....
        /*0280*/ 	.word	0x000007d0
        /*0284*/ 	.word	0x000000ff
        /*0288*/ 	.word	0x00000140
        /*028c*/ 	.short	0x0100
        /*028e*/ 	.byte	0x04
	.zero		1


	//   ....[28]....
        /*0290*/ 	.word	0x000007e0
        /*0294*/ 	.word	0x000000ff
        /*0298*/ 	.word	0x00000070
        /*029c*/ 	.short	0x0100
        /*029e*/ 	.byte	0x04
	.zero		1


	//   ....[29]....
        /*02a0*/ 	.word	0x000007f0
        /*02a4*/ 	.word	0x000000ff
        /*02a8*/ 	.word	0x00000148
        /*02ac*/ 	.short	0x0100
        /*02ae*/ 	.byte	0x04
	.zero		1


	//   ....[30]....
        /*02b0*/ 	.word	0x00000800
        /*02b4*/ 	.word	0x000000ff
        /*02b8*/ 	.word	0x00000078
        /*02bc*/ 	.short	0x0100
        /*02be*/ 	.byte	0x04
	.zero		1


	//   ....[31]....
        /*02c0*/ 	.word	0x00000810
        /*02c4*/ 	.word	0x000000ff
        /*02c8*/ 	.word	0x00000150
        /*02cc*/ 	.short	0x0100
        /*02ce*/ 	.byte	0x04
	.zero		1


	//   ....[32]....
        /*02d0*/ 	.word	0x00000820
        /*02d4*/ 	.word	0x000000ff
        /*02d8*/ 	.word	0x00000080
        /*02dc*/ 	.short	0x0100
        /*02de*/ 	.byte	0x04
	.zero		1


	//   ....[33]....
        /*02e0*/ 	.word	0x00000830
        /*02e4*/ 	.word	0x000000ff
        /*02e8*/ 	.word	0x00000158
        /*02ec*/ 	.short	0x0100
        /*02ee*/ 	.byte	0x04
	.zero		1


	//   ....[34]....
        /*02f0*/ 	.word	0x00000840
        /*02f4*/ 	.word	0x000000ff
        /*02f8*/ 	.word	0x00000088
        /*02fc*/ 	.short	0x0100
        /*02fe*/ 	.byte	0x04
	.zero		1


	//   ....[35]....
        /*0300*/ 	.word	0x00000850
        /*0304*/ 	.word	0x000000ff
        /*0308*/ 	.word	0x00000160
        /*030c*/ 	.short	0x0100
        /*030e*/ 	.byte	0x04
	.zero		1


	//   ....[36]....
        /*0310*/ 	.word	0x00000860
        /*0314*/ 	.word	0x000000ff
        /*0318*/ 	.word	0x00000090
        /*031c*/ 	.short	0x0100
        /*031e*/ 	.byte	0x04
	.zero		1


	//   ....[37]....
        /*0320*/ 	.word	0x00000870
        /*0324*/ 	.word	0x000000ff
        /*0328*/ 	.word	0x00000168
        /*032c*/ 	.short	0x0100
        /*032e*/ 	.byte	0x04
	.zero		1


	//   ....[38]....
        /*0330*/ 	.word	0x00000880
        /*0334*/ 	.word	0x000000ff
        /*0338*/ 	.word	0x00000098
        /*033c*/ 	.short	0x0100
        /*033e*/ 	.byte	0x04
	.zero		1


	//   ....[39]....
        /*0340*/ 	.word	0x00000890
        /*0344*/ 	.word	0x000000ff
        /*0348*/ 	.word	0x00000170
        /*034c*/ 	.short	0x0100
        /*034e*/ 	.byte	0x04
	.zero		1


	//   ....[40]....
        /*0350*/ 	.word	0x000008a0
        /*0354*/ 	.word	0x000000ff
        /*0358*/ 	.word	0x000000a0
        /*035c*/ 	.short	0x0100
        /*035e*/ 	.byte	0x04
	.zero		1


	//   ....[41]....
        /*0360*/ 	.word	0x000008b0
        /*0364*/ 	.word	0x000000ff
        /*0368*/ 	.word	0x00000178
        /*036c*/ 	.short	0x0100
        /*036e*/ 	.byte	0x04
	.zero		1


	//   ....[42]....
        /*0370*/ 	.word	0x000008c0
        /*0374*/ 	.word	0x000000ff
        /*0378*/ 	.word	0x000000a8
        /*037c*/ 	.short	0x0100
        /*037e*/ 	.byte	0x04
	.zero		1


	//   ....[43]....
        /*0380*/ 	.word	0x000008d0
        /*0384*/ 	.word	0x000000ff
        /*0388*/ 	.word	0x00000180
        /*038c*/ 	.short	0x0100
        /*038e*/ 	.byte	0x04
	.zero		1


	//   ....[44]....
        /*0390*/ 	.word	0x000008e0
        /*0394*/ 	.word	0x000000ff
        /*0398*/ 	.word	0x000000b0
        /*039c*/ 	.short	0x0100
        /*039e*/ 	.byte	0x04
	.zero		1


	//   ....[45]....
        /*03a0*/ 	.word	0x000008f0
        /*03a4*/ 	.word	0x000000ff
        /*03a8*/ 	.word	0x00000188
        /*03ac*/ 	.short	0x0100
        /*03ae*/ 	.byte	0x04
	.zero		1


	//   ....[46]....
        /*03b0*/ 	.word	0x00000900
        /*03b4*/ 	.word	0x000000ff
        /*03b8*/ 	.word	0x000000b8
        /*03bc*/ 	.short	0x0100
        /*03be*/ 	.byte	0x04
	.zero		1


	//   ....[47]....
        /*03c0*/ 	.word	0x00000910
        /*03c4*/ 	.word	0x000000ff
        /*03c8*/ 	.word	0x00000190
        /*03cc*/ 	.short	0x0100
        /*03ce*/ 	.byte	0x04
	.zero		1


	//   ....[48]....
        /*03d0*/ 	.word	0x00000920
        /*03d4*/ 	.word	0x000000ff
        /*03d8*/ 	.word	0x000000c0
        /*03dc*/ 	.short	0x0100
        /*03de*/ 	.byte	0x04
	.zero		1


	//   ....[49]....
        /*03e0*/ 	.word	0x00000930
        /*03e4*/ 	.word	0x000000ff
        /*03e8*/ 	.word	0x00000198
        /*03ec*/ 	.short	0x0100
        /*03ee*/ 	.byte	0x04
	.zero		1


	//   ....[50]....
        /*03f0*/ 	.word	0x00000940
        /*03f4*/ 	.word	0x000000ff
        /*03f8*/ 	.word	0x000000c8
        /*03fc*/ 	.short	0x0100
        /*03fe*/ 	.byte	0x04
	.zero		1


	//   ....[51]....
        /*0400*/ 	.word	0x00000950
        /*0404*/ 	.word	0x000000ff
        /*0408*/ 	.word	0x000001a0
        /*040c*/ 	.short	0x0100
        /*040e*/ 	.byte	0x04
	.zero		1


	//   ....[52]....
        /*0410*/ 	.word	0x00000960
        /*0414*/ 	.word	0x000000ff
        /*0418*/ 	.word	0x000000d0
        /*041c*/ 	.short	0x0100
        /*041e*/ 	.byte	0x04
	.zero		1


	//   ....[53]....
        /*0420*/ 	.word	0x00000970
        /*0424*/ 	.word	0x000000ff
        /*0428*/ 	.word	0x000001a8
        /*042c*/ 	.short	0x0100
        /*042e*/ 	.byte	0x04
	.zero		1


	//   ....[54]....
        /*0430*/ 	.word	0x00000ab0
        /*0434*/ 	.word	0x000000ff
        /*0438*/ 	.word	0x000001b0
        /*043c*/ 	.short	0x0100
        /*043e*/ 	.byte	0x04
	.zero		1


	//   ....[55]....
        /*0440*/ 	.word	0x00000ac0
        /*0444*/ 	.word	0x000000ff
        /*0448*/ 	.word	0x000001b8
        /*044c*/ 	.short	0x0100
        /*044e*/ 	.byte	0x04
	.zero		1


	//   ....[56]....
        /*0450*/ 	.word	0x00000bb0
        /*0454*/ 	.word	0x000000ff
        /*0458*/ 	.word	0x000001c0
        /*045c*/ 	.short	0x0100
        /*045e*/ 	.byte	0x06
	.zero		1


	//   ....[57]....
        /*0460*/ 	.word	0x00000bc0
        /*0464*/ 	.word	0x000000ff
        /*0468*/ 	.word	0x000001c8
        /*046c*/ 	.short	0x0100
        /*046e*/ 	.byte	0x06
	.zero		1


	//   ....[58]....
        /*0470*/ 	.word	0x00000d00
        /*0474*/ 	.word	0x000000ff
        /*0478*/ 	.word	0x000001d0
        /*047c*/ 	.short	0x0100
        /*047e*/ 	.byte	0x06
	.zero		1


	//   ....[59]....
        /*0480*/ 	.word	0x00000d10
        /*0484*/ 	.word	0x000000ff
        /*0488*/ 	.word	0x000001d8
        /*048c*/ 	.short	0x0100
        /*048e*/ 	.byte	0x06
	.zero		1


	//   ....[60]....
        /*0490*/ 	.word	0x00000e60
        /*0494*/ 	.word	0x000000ff
        /*0498*/ 	.word	0x000001e0
        /*049c*/ 	.short	0x0100
        /*049e*/ 	.byte	0x04
	.zero		1


	//   ....[61]....
        /*04a0*/ 	.word	0x00000e70
        /*04a4*/ 	.word	0x000000ff
        /*04a8*/ 	.word	0x000001f0
        /*04ac*/ 	.short	0x0100
        /*04ae*/ 	.byte	0x04
	.zero		1


	//   ....[62]....
        /*04b0*/ 	.word	0x00000e80
        /*04b4*/ 	.word	0x000000ff
        /*04b8*/ 	.word	0x000001e8
        /*04bc*/ 	.short	0x0100
        /*04be*/ 	.byte	0x04
	.zero		1


	//   ....[63]....
        /*04c0*/ 	.word	0x00000e90
        /*04c4*/ 	.word	0x000000ff
        /*04c8*/ 	.word	0x000001f8
        /*04cc*/ 	.short	0x0100
        /*04ce*/ 	.byte	0x04
	.zero		1


	//   ....[64]....
        /*04d0*/ 	.word	0x00001a30
        /*04d4*/ 	.word	0x000000ff
        /*04d8*/ 	.word	0x000000d8
        /*04dc*/ 	.short	0x010a
        /*04de*/ 	.byte	0x07
	.zero		1


	//   ....[65]....
        /*04e0*/ 	.word	0x00001d60
        /*04e4*/ 	.word	0x000000ff
        /*04e8*/ 	.word	0x000000d8
        /*04ec*/ 	.short	0x010a
        /*04ee*/ 	.byte	0x21
	.zero		1


	//   ....[66]....
        /*04f0*/ 	.word	0x00001ed0
        /*04f4*/ 	.word	0x000000ff
        /*04f8*/ 	.word	0x000000d8
        /*04fc*/ 	.short	0x010a
        /*04fe*/ 	.byte	0x08
	.zero		1


	//   ....[67]....
        /*0500*/ 	.word	0x000020a0
        /*0504*/ 	.word	0x000000ff
        /*0508*/ 	.word	0x000001c8
        /*050c*/ 	.short	0x0101
        /*050e*/ 	.byte	0x24
	.zero		1


	//   ....[68]....
        /*0510*/ 	.word	0x000020d0
        /*0514*/ 	.word	0x000000ff
        /*0518*/ 	.word	0x000000d8
        /*051c*/ 	.short	0x010a
        /*051e*/ 	.byte	0x04
	.zero		1


	//   ....[69]....
        /*0520*/ 	.word	0x00002210
        /*0524*/ 	.word	0x000000ff
        /*0528*/ 	.word	0x000000d8
        /*052c*/ 	.short	0x010a
        /*052e*/ 	.byte	0x19
	.zero		1


	//   ....[70]....
        /*0530*/ 	.word	0x00002380
        /*0534*/ 	.word	0x000000ff
        /*0538*/ 	.word	0x000000d8
        /*053c*/ 	.short	0x010a
        /*053e*/ 	.byte	0x08
	.zero		1


	//   ....[71]....
        /*0540*/ 	.word	0x00002550
        /*0544*/ 	.word	0x000000ff
        /*0548*/ 	.word	0x000001d0
        /*054c*/ 	.short	0x010a
        /*054e*/ 	.byte	0x24
	.zero		1


	//   ....[72]....
        /*0550*/ 	.word	0x00002610
        /*0554*/ 	.word	0x000000ff
        /*0558*/ 	.word	0x00000000
        /*055c*/ 	.short	0x0101
        /*055e*/ 	.byte	0x04
	.zero		1


	//   ....[73]....
        /*0560*/ 	.word	0x00002c00
        /*0564*/ 	.word	0x000000ff
        /*0568*/ 	.word	0x00000000
        /*056c*/ 	.short	0x010a
        /*056e*/ 	.byte	0x04
	.zero		1


	//   ....[74]....
        /*0570*/ 	.word	0x00002ca0
        /*0574*/ 	.word	0x000000ff
        /*0578*/ 	.word	0x00000000
        /*057c*/ 	.short	0x010a
        /*057e*/ 	.byte	0x05
	.zero		1


	//   ....[75]....
        /*0580*/ 	.word	0x00002d40
        /*0584*/ 	.word	0x000000ff
        /*0588*/ 	.word	0x00000000
        /*058c*/ 	.short	0x010a
        /*058e*/ 	.byte	0x05
	.zero		1


	//   ....[76]....
        /*0590*/ 	.word	0x00002de0
        /*0594*/ 	.word	0x000000ff
        /*0598*/ 	.word	0x00000000
        /*059c*/ 	.short	0x010a
        /*059e*/ 	.byte	0x05
	.zero		1


	//   ....[77]....
        /*05a0*/ 	.word	0x00002e80
        /*05a4*/ 	.word	0x000000ff
        /*05a8*/ 	.word	0x00000000
        /*05ac*/ 	.short	0x010a
        /*05ae*/ 	.byte	0x05
	.zero		1


	//   ....[78]....
        /*05b0*/ 	.word	0x00002f20
        /*05b4*/ 	.word	0x000000ff
        /*05b8*/ 	.word	0x00000000
        /*05bc*/ 	.short	0x010a
        /*05be*/ 	.byte	0x05
	.zero		1


	//   ....[79]....
        /*05c0*/ 	.word	0x00002fc0
        /*05c4*/ 	.word	0x000000ff
        /*05c8*/ 	.word	0x00000000
        /*05cc*/ 	.short	0x010a
        /*05ce*/ 	.byte	0x05
	.zero		1


	//   ....[80]....
        /*05d0*/ 	.word	0x00003060
        /*05d4*/ 	.word	0x000000ff
        /*05d8*/ 	.word	0x00000000
        /*05dc*/ 	.short	0x010a
        /*05de*/ 	.byte	0x05
	.zero		1


	//   ....[81]....
        /*05e0*/ 	.word	0x00003100
        /*05e4*/ 	.word	0x000000ff
        /*05e8*/ 	.word	0x00000000
        /*05ec*/ 	.short	0x010a
        /*05ee*/ 	.byte	0x05
	.zero		1


	//   ....[82]....
        /*05f0*/ 	.word	0x000031a0
        /*05f4*/ 	.word	0x000000ff
        /*05f8*/ 	.word	0x00000000
        /*05fc*/ 	.short	0x010a
        /*05fe*/ 	.byte	0x05
	.zero		1


	//   ....[83]....
        /*0600*/ 	.word	0x00003240
        /*0604*/ 	.word	0x000000ff
        /*0608*/ 	.word	0x00000000
        /*060c*/ 	.short	0x010a
        /*060e*/ 	.byte	0x05
	.zero		1


	//   ....[84]....
        /*0610*/ 	.word	0x000032e0
        /*0614*/ 	.word	0x000000ff
        /*0618*/ 	.word	0x00000000
        /*061c*/ 	.short	0x010a
        /*061e*/ 	.byte	0x05
	.zero		1


	//   ....[85]....
        /*0620*/ 	.word	0x00003380
        /*0624*/ 	.word	0x000000ff
        /*0628*/ 	.word	0x00000000
        /*062c*/ 	.short	0x010a
        /*062e*/ 	.byte	0x05
	.zero		1


	//   ....[86]....
        /*0630*/ 	.word	0x00003420
        /*0634*/ 	.word	0x000000ff
        /*0638*/ 	.word	0x00000000
        /*063c*/ 	.short	0x010a
        /*063e*/ 	.byte	0x05
	.zero		1


	//   ....[87]....
        /*0640*/ 	.word	0x000034c0
        /*0644*/ 	.word	0x000000ff
        /*0648*/ 	.word	0x00000000
        /*064c*/ 	.short	0x010a
        /*064e*/ 	.byte	0x05
	.zero		1


	//   ....[88]....
        /*0650*/ 	.word	0x00003560
        /*0654*/ 	.word	0x000000ff
        /*0658*/ 	.word	0x00000000
        /*065c*/ 	.short	0x010a
        /*065e*/ 	.byte	0x05
	.zero		1


	//   ....[89]....
        /*0660*/ 	.word	0x00003600
        /*0664*/ 	.word	0x000000ff
        /*0668*/ 	.word	0x00000000
        /*066c*/ 	.short	0x010a
        /*066e*/ 	.byte	0x05
	.zero		1


	//   ....[90]....
        /*0670*/ 	.word	0x000036a0
        /*0674*/ 	.word	0x000000ff
        /*0678*/ 	.word	0x00000000
        /*067c*/ 	.short	0x010a
        /*067e*/ 	.byte	0x05
	.zero		1


	//   ....[91]....
        /*0680*/ 	.word	0x00003740
        /*0684*/ 	.word	0x000000ff
        /*0688*/ 	.word	0x00000000
        /*068c*/ 	.short	0x010a
        /*068e*/ 	.byte	0x05
	.zero		1


	//   ....[92]....
        /*0690*/ 	.word	0x000037e0
        /*0694*/ 	.word	0x000000ff
        /*0698*/ 	.word	0x00000000
        /*069c*/ 	.short	0x010a
        /*069e*/ 	.byte	0x05
	.zero		1


	//   ....[93]....
        /*06a0*/ 	.word	0x00003880
        /*06a4*/ 	.word	0x000000ff
        /*06a8*/ 	.word	0x00000000
        /*06ac*/ 	.short	0x010a
        /*06ae*/ 	.byte	0x05
	.zero		1


	//   ....[94]....
        /*06b0*/ 	.word	0x00003920
        /*06b4*/ 	.word	0x000000ff
        /*06b8*/ 	.word	0x00000000
        /*06bc*/ 	.short	0x010a
        /*06be*/ 	.byte	0x05
	.zero		1


	//   ....[95]....
        /*06c0*/ 	.word	0x000039c0
        /*06c4*/ 	.word	0x000000ff
        /*06c8*/ 	.word	0x00000000
        /*06cc*/ 	.short	0x010a
        /*06ce*/ 	.byte	0x05
	.zero		1


	//   ....[96]....
        /*06d0*/ 	.word	0x00003a60
        /*06d4*/ 	.word	0x000000ff
        /*06d8*/ 	.word	0x00000000
        /*06dc*/ 	.short	0x010a
        /*06de*/ 	.byte	0x05
	.zero		1


	//   ....[97]....
        /*06e0*/ 	.word	0x00003b00
        /*06e4*/ 	.word	0x000000ff
        /*06e8*/ 	.word	0x00000000
        /*06ec*/ 	.short	0x010a
        /*06ee*/ 	.byte	0x05
	.zero		1


	//   ....[98]....
        /*06f0*/ 	.word	0x00003ba0
        /*06f4*/ 	.word	0x000000ff
        /*06f8*/ 	.word	0x00000000
        /*06fc*/ 	.short	0x010a
        /*06fe*/ 	.byte	0x05
	.zero		1


	//   ....[99]....
        /*0700*/ 	.word	0x00003c50
        /*0704*/ 	.word	0x00000000
        /*0708*/ 	.word	0x00000000
        /*070c*/ 	.short	0x010a
        /*070e*/ 	.byte	0xff
	.zero		1


	//   ....[100]....
        /*0710*/ 	.word	0x00003da0
        /*0714*/ 	.word	0x000000ff
        /*0718*/ 	.word	0x000001d8
        /*071c*/ 	.short	0x010a
        /*071e*/ 	.byte	0x04
	.zero		1


	//   ....[101]....
        /*0720*/ 	.word	0x00003e40
        /*0724*/ 	.word	0x000000ff
        /*0728*/ 	.word	0x000001d0
        /*072c*/ 	.short	0x010a
        /*072e*/ 	.byte	0x04
	.zero		1


	//   ....[102]....
        /*0730*/ 	.word	0x00003ee0
        /*0734*/ 	.word	0x000000ff
        /*0738*/ 	.word	0x00000000
        /*073c*/ 	.short	0x0101
        /*073e*/ 	.byte	0x05
	.zero		1


	//   ....[103]....
        /*0740*/ 	.word	0x00003f20
        /*0744*/ 	.word	0x000000ff
        /*0748*/ 	.word	0x000001d8
        /*074c*/ 	.short	0x0106
        /*074e*/ 	.byte	0x04
	.zero		1


	//   ....[104]....
        /*0750*/ 	.word	0x00003f60
        /*0754*/ 	.word	0x00000000
        /*0758*/ 	.word	0x000001d8
        /*075c*/ 	.short	0x010a
        /*075e*/ 	.byte	0xff
	.zero		1


	//   ....[105]....
        /*0760*/ 	.word	0x00004460
        /*0764*/ 	.word	0x000000ff
        /*0768*/ 	.word	0x000001d0
        /*076c*/ 	.short	0x010a
        /*076e*/ 	.byte	0x13
	.zero		1


	//   ....[106]....
        /*0770*/ 	.word	0x00004510
        /*0774*/ 	.word	0x000000ff
        /*0778*/ 	.word	0x00000000
        /*077c*/ 	.short	0x0101
        /*077e*/ 	.byte	0x1d
	.zero		1


	//   ....[107]....
        /*0780*/ 	.word	0x00004520
        /*0784*/ 	.word	0x000000ff
        /*0788*/ 	.word	0x000001f0
        /*078c*/ 	.short	0x010a
        /*078e*/ 	.byte	0x17
	.zero		1


	//   ....[108]....
        /*0790*/ 	.word	0x000045b0
        /*0794*/ 	.word	0x000000ff
        /*0798*/ 	.word	0x00000000
        /*079c*/ 	.short	0x010a
        /*079e*/ 	.byte	0x04
	.zero		1


	//   ....[109]....
        /*07a0*/ 	.word	0x00004650
        /*07a4*/ 	.word	0x000000ff
        /*07a8*/ 	.word	0x00000000
        /*07ac*/ 	.short	0x010a
        /*07ae*/ 	.byte	0x0f
	.zero		1


	//   ....[110]....
        /*07b0*/ 	.word	0x00004790
        /*07b4*/ 	.word	0x000000ff
        /*07b8*/ 	.word	0x00000000
        /*07bc*/ 	.short	0x010a
        /*07be*/ 	.byte	0x04
	.zero		1


	//   ....[111]....
        /*07c0*/ 	.word	0x000049b0
        /*07c4*/ 	.word	0x000000ff
        /*07c8*/ 	.word	0x00000000
        /*07cc*/ 	.short	0x010a
        /*07ce*/ 	.byte	0x04
	.zero		1


	//   ....[112]....
        /*07d0*/ 	.word	0x00004a40
        /*07d4*/ 	.word	0x000000ff
        /*07d8*/ 	.word	0x00000000
        /*07dc*/ 	.short	0x010a
        /*07de*/ 	.byte	0x04
	.zero		1


	//   ....[113]....
        /*07e0*/ 	.word	0x000050f0
        /*07e4*/ 	.word	0x000000ff
        /*07e8*/ 	.word	0x000001d0
        /*07ec*/ 	.short	0x010a
        /*07ee*/ 	.byte	0x18
	.zero		1


	//   ....[114]....
        /*07f0*/ 	.word	0x00005190
        /*07f4*/ 	.word	0x000000ff
        /*07f8*/ 	.word	0x00000000
        /*07fc*/ 	.short	0x0101
        /*07fe*/ 	.byte	0x28
	.zero		1


	//   ....[115]....
        /*0800*/ 	.word	0x000056c0
        /*0804*/ 	.word	0x000000ff
        /*0808*/ 	.word	0x000001c8
        /*080c*/ 	.short	0x010a
        /*080e*/ 	.byte	0x18
	.zero		1


	//   ....[116]....
        /*0810*/ 	.word	0x00005970
        /*0814*/ 	.word	0x000000ff
        /*0818*/ 	.word	0x000001b8
        /*081c*/ 	.short	0x010a
        /*081e*/ 	.byte	0x18
	.zero		1


	//   ....[117]....
        /*0820*/ 	.word	0x00005c30
        /*0824*/ 	.word	0x000000ff
        /*0828*/ 	.word	0x000001b0
        /*082c*/ 	.short	0x010b
        /*082e*/ 	.byte	0x18
	.zero		1


	//   ....[118]....
        /*0830*/ 	.word	0x00005c60
        /*0834*/ 	.word	0x000000ff
        /*0838*/ 	.word	0x00000000
        /*083c*/ 	.short	0x0101
        /*083e*/ 	.byte	0x2e
	.zero		1


	//   ....[119]....
        /*0840*/ 	.word	0x00005cf0
        /*0844*/ 	.word	0x00000000
        /*0848*/ 	.word	0x000001b8
        /*084c*/ 	.short	0x010a
        /*084e*/ 	.byte	0xff
	.zero		1


	//   ....[120]....
        /*0850*/ 	.word	0x00006070
        /*0854*/ 	.word	0x000000ff
        /*0858*/ 	.word	0x000001d0
        /*085c*/ 	.short	0x010a
        /*085e*/ 	.byte	0x2c
	.zero		1


	//   ....[121]....
        /*0860*/ 	.word	0x00006140
        /*0864*/ 	.word	0x000000ff
        /*0868*/ 	.word	0x00000000
        /*086c*/ 	.short	0x0101
        /*086e*/ 	.byte	0x04
	.zero		1


	//   ....[122]....
        /*0870*/ 	.word	0x00006e80
        /*0874*/ 	.word	0x000000ff
        /*0878*/ 	.word	0x000001b0
        /*087c*/ 	.short	0x010a
        /*087e*/ 	.byte	0x2c
	.zero		1


	//   ....[123]....
        /*0880*/ 	.word	0x00006e90
        /*0884*/ 	.word	0x00000048
        /*0888*/ 	.word	0x000001e0
        /*088c*/ 	.short	0x010a
        /*088e*/ 	.byte	0xff
	.zero		1


	//   ....[124]....
        /*0890*/ 	.word	0x00006fe0
        /*0894*/ 	.word	0x000000ff
        /*0898*/ 	.word	0x000001b0
        /*089c*/ 	.short	0x010a
        /*089e*/ 	.byte	0x2c
	.zero		1


	//   ....[125]....
        /*08a0*/ 	.word	0x000070d0
        /*08a4*/ 	.word	0x000000ff
        /*08a8*/ 	.word	0x00000000
        /*08ac*/ 	.short	0x0101
        /*08ae*/ 	.byte	0x04
	.zero		1


	//   ....[126]....
        /*08b0*/ 	.word	0x00007130
        /*08b4*/ 	.word	0x00000048
        /*08b8*/ 	.word	0x000001e0
        /*08bc*/ 	.short	0x010a
        /*08be*/ 	.byte	0xff
	.zero		1


	//   ....[127]....
        /*08c0*/ 	.word	0x00007540
        /*08c4*/ 	.word	0x000000ff
        /*08c8*/ 	.word	0x00000000
        /*08cc*/ 	.short	0x0101
        /*08ce*/ 	.byte	0x04
	.zero		1


	//   ....[128]....
        /*08d0*/ 	.word	0x00007f70
        /*08d4*/ 	.word	0x00000000
        /*08d8*/ 	.word	0x000000d8
        /*08dc*/ 	.short	0x010a
        /*08de*/ 	.byte	0xff
	.zero		1


	//   ....[129]....
        /*08e0*/ 	.word	0x00007fd0
        /*08e4*/ 	.word	0x00000000
        /*08e8*/ 	.word	0x000000d8
        /*08ec*/ 	.short	0x010a
        /*08ee*/ 	.byte	0xff
	.zero		1


	//   ....[130]....
        /*08f0*/ 	.word	0x00008030
        /*08f4*/ 	.word	0x00000000
        /*08f8*/ 	.word	0x000001d0
        /*08fc*/ 	.short	0x010a
        /*08fe*/ 	.byte	0xff
	.zero		1


	//   ....[131]....
        /*0900*/ 	.word	0x00008090
        /*0904*/ 	.word	0x00000000
        /*0908*/ 	.word	0x00000000
        /*090c*/ 	.short	0x010a
        /*090e*/ 	.byte	0xff
	.zero		1


	//   ....[132]....
        /*0910*/ 	.word	0x000080f0
        /*0914*/ 	.word	0x00000000
        /*0918*/ 	.word	0x00000000
        /*091c*/ 	.short	0x010a
        /*091e*/ 	.byte	0xff
	.zero		1


	//   ....[133]....
        /*0920*/ 	.word	0x00008150
        /*0924*/ 	.word	0x00000000
        /*0928*/ 	.word	0x00000000
        /*092c*/ 	.short	0x010a
        /*092e*/ 	.byte	0xff
	.zero		1


	//   ....[134]....
        /*0930*/ 	.word	0x000081b0
        /*0934*/ 	.word	0x00000000
        /*0938*/ 	.word	0x00000000
        /*093c*/ 	.short	0x010a
        /*093e*/ 	.byte	0xff
	.zero		1


	//   ....[135]....
        /*0940*/ 	.word	0x00008210
        /*0944*/ 	.word	0x00000000
        /*0948*/ 	.word	0x00000000
        /*094c*/ 	.short	0x010a
        /*094e*/ 	.byte	0xff
	.zero		1


	//   ....[136]....
        /*0950*/ 	.word	0x00008270
        /*0954*/ 	.word	0x00000000
        /*0958*/ 	.word	0x00000000
        /*095c*/ 	.short	0x010a
        /*095e*/ 	.byte	0xff
	.zero		1


	//   ....[137]....
        /*0960*/ 	.word	0x000082d0
        /*0964*/ 	.word	0x00000000
        /*0968*/ 	.word	0x00000000
        /*096c*/ 	.short	0x010a
        /*096e*/ 	.byte	0xff
	.zero		1


	//   ....[138]....
        /*0970*/ 	.word	0x00008330
        /*0974*/ 	.word	0x00000000
        /*0978*/ 	.word	0x00000000
        /*097c*/ 	.short	0x010a
        /*097e*/ 	.byte	0xff
	.zero		1


	//   ....[139]....
        /*0980*/ 	.word	0x00008390
        /*0984*/ 	.word	0x00000000
        /*0988*/ 	.word	0x00000000
        /*098c*/ 	.short	0x010a
        /*098e*/ 	.byte	0xff
	.zero		1


	//   ....[140]....
        /*0990*/ 	.word	0x000083f0
        /*0994*/ 	.word	0x00000000
        /*0998*/ 	.word	0x00000000
        /*099c*/ 	.short	0x010a
        /*099e*/ 	.byte	0xff
	.zero		1


	//   ....[141]....
        /*09a0*/ 	.word	0x00008450
        /*09a4*/ 	.word	0x00000000
        /*09a8*/ 	.word	0x00000000
        /*09ac*/ 	.short	0x010a
        /*09ae*/ 	.byte	0xff
	.zero		1


	//   ....[142]....
        /*09b0*/ 	.word	0x000084b0
        /*09b4*/ 	.word	0x00000000
        /*09b8*/ 	.word	0x00000000
        /*09bc*/ 	.short	0x010a
        /*09be*/ 	.byte	0xff
	.zero		1


	//   ....[143]....
        /*09c0*/ 	.word	0x00008510
        /*09c4*/ 	.word	0x00000000
        /*09c8*/ 	.word	0x00000000
        /*09cc*/ 	.short	0x010a
        /*09ce*/ 	.byte	0xff
	.zero		1


	//   ....[144]....
        /*09d0*/ 	.word	0x00008570
        /*09d4*/ 	.word	0x00000000
        /*09d8*/ 	.word	0x00000000
        /*09dc*/ 	.short	0x010a
        /*09de*/ 	.byte	0xff
	.zero		1


	//   ....[145]....
        /*09e0*/ 	.word	0x000085d0
        /*09e4*/ 	.word	0x00000000
        /*09e8*/ 	.word	0x00000000
        /*09ec*/ 	.short	0x010a
        /*09ee*/ 	.byte	0xff
	.zero		1


	//   ....[146]....
        /*09f0*/ 	.word	0x00008630
        /*09f4*/ 	.word	0x00000000
        /*09f8*/ 	.word	0x00000000
        /*09fc*/ 	.short	0x010a
        /*09fe*/ 	.byte	0xff
	.zero		1


	//   ....[147]....
        /*0a00*/ 	.word	0x00008690
        /*0a04*/ 	.word	0x00000000
        /*0a08*/ 	.word	0x00000000
        /*0a0c*/ 	.short	0x010a
        /*0a0e*/ 	.byte	0xff
	.zero		1


	//   ....[148]....
        /*0a10*/ 	.word	0x000086f0
        /*0a14*/ 	.word	0x00000000
        /*0a18*/ 	.word	0x00000000
        /*0a1c*/ 	.short	0x010a
        /*0a1e*/ 	.byte	0xff
	.zero		1


	//   ....[149]....
        /*0a20*/ 	.word	0x00008750
        /*0a24*/ 	.word	0x00000000
        /*0a28*/ 	.word	0x00000000
        /*0a2c*/ 	.short	0x010a
        /*0a2e*/ 	.byte	0xff
	.zero		1


	//   ....[150]....
        /*0a30*/ 	.word	0x000087b0
        /*0a34*/ 	.word	0x00000000
        /*0a38*/ 	.word	0x00000000
        /*0a3c*/ 	.short	0x010a
        /*0a3e*/ 	.byte	0xff
	.zero		1


	//   ....[151]....
        /*0a40*/ 	.word	0x00008810
        /*0a44*/ 	.word	0x00000000
        /*0a48*/ 	.word	0x00000000
        /*0a4c*/ 	.short	0x010a
        /*0a4e*/ 	.byte	0xff
	.zero		1


	//   ....[152]....
        /*0a50*/ 	.word	0x00008870
        /*0a54*/ 	.word	0x00000000
        /*0a58*/ 	.word	0x00000000
        /*0a5c*/ 	.short	0x010a
        /*0a5e*/ 	.byte	0xff
	.zero		1


	//   ....[153]....
        /*0a60*/ 	.word	0x000088d0
        /*0a64*/ 	.word	0x00000000
        /*0a68*/ 	.word	0x00000000
        /*0a6c*/ 	.short	0x010a
        /*0a6e*/ 	.byte	0xff
	.zero		1


	//   ....[154]....
        /*0a70*/ 	.word	0x00008930
        /*0a74*/ 	.word	0x00000000
        /*0a78*/ 	.word	0x00000000
        /*0a7c*/ 	.short	0x010a
        /*0a7e*/ 	.byte	0xff
	.zero		1


	//   ....[155]....
        /*0a80*/ 	.word	0x00008990
        /*0a84*/ 	.word	0x00000000
        /*0a88*/ 	.word	0x00000000
        /*0a8c*/ 	.short	0x010a
        /*0a8e*/ 	.byte	0xff
	.zero		1


	//   ....[156]....
        /*0a90*/ 	.word	0x000089f0
        /*0a94*/ 	.word	0x00000000
        /*0a98*/ 	.word	0x00000000
        /*0a9c*/ 	.short	0x010a
        /*0a9e*/ 	.byte	0xff
	.zero		1


	//   ....[157]....
        /*0aa0*/ 	.word	0x00008a50
        /*0aa4*/ 	.word	0x00000004
        /*0aa8*/ 	.word	0x000001d8
        /*0aac*/ 	.short	0x010a
        /*0aae*/ 	.byte	0xff
	.zero		1


	//   ....[158]....
        /*0ab0*/ 	.word	0x00008ab0
        /*0ab4*/ 	.word	0x00000004
        /*0ab8*/ 	.word	0x000001d0
        /*0abc*/ 	.short	0x010a
        /*0abe*/ 	.byte	0xff
	.zero		1


	//   ....[159]....
        /*0ac0*/ 	.word	0x00008b10
        /*0ac4*/ 	.word	0x00000000
        /*0ac8*/ 	.word	0x000001d0
        /*0acc*/ 	.short	0x010a
        /*0ace*/ 	.byte	0xff
	.zero		1


	//   ....[160]....
        /*0ad0*/ 	.word	0x00008b70
        /*0ad4*/ 	.word	0x00000005
        /*0ad8*/ 	.word	0x000001f0
        /*0adc*/ 	.short	0x010a
        /*0ade*/ 	.byte	0xff
	.zero		1


	//   ....[161]....
        /*0ae0*/ 	.word	0x00008bd0
        /*0ae4*/ 	.word	0x00000000
        /*0ae8*/ 	.word	0x00000000
        /*0aec*/ 	.short	0x010a
        /*0aee*/ 	.byte	0xff
	.zero		1


	//   ....[162]....
        /*0af0*/ 	.word	0x00008c30
        /*0af4*/ 	.word	0x00000000
        /*0af8*/ 	.word	0x00000000
        /*0afc*/ 	.short	0x010a
        /*0afe*/ 	.byte	0xff
	.zero		1


	//   ....[163]....
        /*0b00*/ 	.word	0x00008c90
        /*0b04*/ 	.word	0x00000000
        /*0b08*/ 	.word	0x00000000
        /*0b0c*/ 	.short	0x010a
        /*0b0e*/ 	.byte	0xff
	.zero		1


	//   ....[164]....
        /*0b10*/ 	.word	0x00008cf0
        /*0b14*/ 	.word	0x00000000
        /*0b18*/ 	.word	0x000001d0
        /*0b1c*/ 	.short	0x010a
        /*0b1e*/ 	.byte	0xff
	.zero		1


	//   ....[165]....
        /*0b20*/ 	.word	0x00008d50
        /*0b24*/ 	.word	0x00000008
        /*0b28*/ 	.word	0x000001c8
        /*0b2c*/ 	.short	0x010a
        /*0b2e*/ 	.byte	0xff
	.zero		1


	//   ....[166]....
        /*0b30*/ 	.word	0x00008db0
        /*0b34*/ 	.word	0x00000009
        /*0b38*/ 	.word	0x000001b8
        /*0b3c*/ 	.short	0x010a
        /*0b3e*/ 	.byte	0xff
	.zero		1


	//   ....[167]....
        /*0b40*/ 	.word	0x00008e10
        /*0b44*/ 	.word	0x00000000
        /*0b48*/ 	.word	0x000001d0
        /*0b4c*/ 	.short	0x010a
        /*0b4e*/ 	.byte	0xff
	.zero		1


	//   ....[168]....
        /*0b50*/ 	.word	0x00008e70
        /*0b54*/ 	.word	0x00000000
        /*0b58*/ 	.word	0x000001b0
        /*0b5c*/ 	.short	0x010a
        /*0b5e*/ 	.byte	0xff
	.zero		1


	//   ....[169]....
        /*0b60*/ 	.word	0x00008ec0
        /*0b64*/ 	.word	0x00000048
        /*0b68*/ 	.word	0x000001e0
        /*0b6c*/ 	.short	0x010a
        /*0b6e*/ 	.byte	0xff
	.zero		1


	//----- nvinfo : EIATTR_NUM_MBARRIERS
	.align		4
.L_47:
        /*0b70*/ 	.byte	0x03, 0x38
        /*0b72*/ 	.short	0x0040


	//----- nvinfo : EIATTR_EXIT_INSTR_OFFSETS
	.align		4
        /*0b74*/ 	.byte	0x04, 0x1c
        /*0b76*/ 	.short	(.L_49 - .L_48)


	//   ....[0]....
.L_48:
        /*0b78*/ 	.word	0x00003c80


	//   ....[1]....
        /*0b7c*/ 	.word	0x00003f30


	//   ....[2]....
        /*0b80*/ 	.word	0x00003f90


	//   ....[3]....
        /*0b84*/ 	.word	0x00004cb0


	//   ....[4]....
        /*0b88*/ 	.word	0x00005d20


	//   ....[5]....
        /*0b8c*/ 	.word	0x00005d60


	//   ....[6]....
        /*0b90*/ 	.word	0x00007f50


	//----- nvinfo : EIATTR_MAX_THREADS
	.align		4
.L_49:
        /*0b94*/ 	.byte	0x04, 0x05
        /*0b96*/ 	.short	(.L_51 - .L_50)
.L_50:
        /*0b98*/ 	.word	0x00000100
        /*0b9c*/ 	.word	0x00000001
        /*0ba0*/ 	.word	0x00000001


	//----- nvinfo : EIATTR_CRS_STACK_SIZE
	.align		4
.L_51:
        /*0ba4*/ 	.byte	0x04, 0x1e
        /*0ba6*/ 	.short	(.L_53 - .L_52)
.L_52:
        /*0ba8*/ 	.word	0x00000000


	//----- nvinfo : EIATTR_CBANK_PARAM_SIZE
	.align		4
.L_53:
        /*0bac*/ 	.byte	0x03, 0x19
        /*0bae*/ 	.short	0x0800


	//----- nvinfo : EIATTR_PARAM_CBANK
	.align		4
        /*0bb0*/ 	.byte	0x04, 0x0a
        /*0bb2*/ 	.short	(.L_55 - .L_54)
	.align		4
.L_54:
        /*0bb4*/ 	.word	index@(.nv.constant0._ZN7cutlass13device_kernelINS_4conv6kernel13ConvUniversalINS1_16ConvProblemShapeILNS1_8OperatorE2ELi2EEENS1_10collective14CollectiveConvINS1_47MainloopSm100TmaUmmaWarpSpecializedImplicitGemmILS5_2ELi27ELi2ELi1ELi2EN4cute5tupleIJNSA_1CILi1EEESD_SD_EEEEENSB_IJNSC_ILi64EEENSB_IJSG_EEESH_EEENS_12float_e4m3_tESJ_NSA_8TiledMMAINSA_8MMA_AtomIJNSA_10MMA_TraitsINSA_19SM100_MMA_F8F6F4_SSEJSJ_SJ_fSG_SG_NSA_17integral_constantINSA_4UMMA5MajorELSQ_1EEESR_NSO_INSP_7ScaleInELSS_0EEEST_EEEEEENSA_6LayoutISE_NSB_IJNSC_ILi0EEESX_SX_EEEEENSB_IJNSA_10UnderscoreES10_S10_EEEEENS7_6detail27Sm100ImplicitGemmTileTraitsINSA_13SM90_TMA_LOADENSA_14ComposedLayoutINSA_7SwizzleILi2ELi4ELi3EEENSA_18smem_ptr_flag_bitsILi8EEENSW_INSB_IJSG_NSC_ILi8EEEEEENSB_IJSD_SG_EEEEEEEvEENS14_INSA_20SM90_TMA_LOAD_IM2COLES1F_vEEEENS_8epilogue10collective18CollectiveEpilogueINS1K_23Sm100TmaWarpSpecializedILi1ELi1ELi32ELb0ELb0EEEJSI_NSB_IJNSW_ISG_SD_EES1P_EEESJ_NSB_IJlNSB_IJSD_llEEESX_EEESJ_S1S_NS1K_6fusion15FusionCallbacksIS1O_NS1T_17LinearCombinationISJ_fSJ_fLNS_15FloatRoundStyleE2EEESI_S1Q_JEEENSA_5SM1004TMEM4LOAD26SM100_TMEM_LOAD_16dp32b32xES15_NS16_IS18_S1A_NSW_INSB_IJS1B_SG_EEENSB_IJSG_SD_EEEEEEENSA_39AutoVectorizingCopyWithAssumedAlignmentILi128EEENSA_14SM90_TMA_STOREES26_S28_S28_EEEvvEEEEvNT_6ParamsE)
        /*0bb8*/ 	.short	0x0380
        /*0bba*/ 	.short	0x0800


	//----- nvinfo : EIATTR_SW_WAR
	.align		4
.L_55:
        /*0bbc*/ 	.byte	0x04, 0x36
        /*0bbe*/ 	.short	(.L_57 - .L_56)
.L_56:
        /*0bc0*/ 	.word	0x00000008
.L_57:


//--------------------- .nv.callgraph             --------------------------
	.section	.nv.callgraph,"",@"SHT_CUDA_CALLGRAPH"
	.align	4
	.sectionentsize	8
	.align		4
        /*0000*/ 	.word	0x00000000
	.align		4
        /*0004*/ 	.word	0xffffffff
	.align		4
        /*0008*/ 	.word	index@(_ZN7cutlass13device_kernelINS_4conv6kernel13ConvUniversalINS1_16ConvProblemShapeILNS1_8OperatorE2ELi2EEENS1_10collective14CollectiveConvINS1_47MainloopSm100TmaUmmaWarpSpecializedImplicitGemmILS5_2ELi27ELi2ELi1ELi2EN4cute5tupleIJNSA_1CILi1EEESD_SD_EEEEENSB_IJNSC_ILi64EEENSB_IJSG_EEESH_EEENS_12float_e4m3_tESJ_NSA_8TiledMMAINSA_8MMA_AtomIJNSA_10MMA_TraitsINSA_19SM100_MMA_F8F6F4_SSEJSJ_SJ_fSG_SG_NSA_17integral_constantINSA_4UMMA5MajorELSQ_1EEESR_NSO_INSP_7ScaleInELSS_0EEEST_EEEEEENSA_6LayoutISE_NSB_IJNSC_ILi0EEESX_SX_EEEEENSB_IJNSA_10UnderscoreES10_S10_EEEEENS7_6detail27Sm100ImplicitGemmTileTraitsINSA_13SM90_TMA_LOADENSA_14ComposedLayoutINSA_7SwizzleILi2ELi4ELi3EEENSA_18smem_ptr_flag_bitsILi8EEENSW_INSB_IJSG_NSC_ILi8EEEEEENSB_IJSD_SG_EEEEEEEvEENS14_INSA_20SM90_TMA_LOAD_IM2COLES1F_vEEEENS_8epilogue10collective18CollectiveEpilogueINS1K_23Sm100TmaWarpSpecializedILi1ELi1ELi32ELb0ELb0EEEJSI_NSB_IJNSW_ISG_SD_EES1P_EEESJ_NSB_IJlNSB_IJSD_llEEESX_EEESJ_S1S_NS1K_6fusion15FusionCallbacksIS1O_NS1T_17LinearCombinationISJ_fSJ_fLNS_15FloatRoundStyleE2EEESI_S1Q_JEEENSA_5SM1004TMEM4LOAD26SM100_TMEM_LOAD_16dp32b32xES15_NS16_IS18_S1A_NSW_INSB_IJS1B_SG_EEENSB_IJSG_SD_EEEEEEENSA_39AutoVectorizingCopyWithAssumedAlignmentILi128EEENSA_14SM90_TMA_STOREES26_S28_S28_EEEvvEEEEvNT_6ParamsE)
	.align		4
        /*000c*/ 	.word	index@(__assertfail)
	.align		4
        /*0010*/ 	.word	0x00000000
	.align		4
        /*0014*/ 	.word	0xfffffffe
	.align		4
        /*0018*/ 	.word	0x00000000
	.align		4
        /*001c*/ 	.word	0xfffffffd
	.align		4
        /*0020*/ 	.word	0x00000000
	.align		4
        /*0024*/ 	.word	0xfffffffc


//--------------------- .nv.constant4             --------------------------
	.section	.nv.constant4,"a",@progbits
	.align	8
	.align		8
.nv.constant4:
        /*0000*/ 	.dword	__assertfail
	.align		8
        /*0008*/ 	.dword	__unnamed_1
	.align		8
        /*0010*/ 	.dword	__unnamed_2
	.align		8
        /*0018*/ 	.dword	_ZN39_INTERNAL_dd89abd3_4_k_cu_82d3e60b_31204cuda3std3__45__cpo5beginE
	.align		8
        /*0020*/ 	.dword	_ZN39_INTERNAL_dd89abd3_4_k_cu_82d3e60b_31204cuda3std3__45__cpo3endE
	.align		8
        /*0028*/ 	.dword	_ZN39_INTERNAL_dd89abd3_4_k_cu_82d3e60b_31204cuda3std3__45__cpo6cbeginE
	.align		8
        /*0030*/ 	.dword	_ZN39_INTERNAL_dd89abd3_4_k_cu_82d3e60b_31204cuda3std3__45__cpo4cendE
	.align		8
        /*0038*/ 	.dword	_ZN39_INTERNAL_dd89abd3_4_k_cu_82d3e60b_31204cuda3std3__441_GLOBAL__N__dd89abd3_4_k_cu_82d3e60b_31206ignoreE
	.align		8
        /*0040*/ 	.dword	_ZN39_INTERNAL_dd89abd3_4_k_cu_82d3e60b_31204cuda3std3__419piecewise_constructE
	.align		8
        /*0048*/ 	.dword	_ZN39_INTERNAL_dd89abd3_4_k_cu_82d3e60b_31204cuda3std3__48in_placeE
	.align		8
        /*0050*/ 	.dword	_ZN39_INTERNAL_dd89abd3_4_k_cu_82d3e60b_31204cuda3std6ranges3__45__cpo4swapE
	.align		8
        /*0058*/ 	.dword	_ZN39_INTERNAL_dd89abd3_4_k_cu_82d3e60b_31204cuda3std6ranges3__45__cpo9iter_moveE
	.align		8
        /*0060*/ 	.dword	_ZN39_INTERNAL_dd89abd3_4_k_cu_82d3e60b_31204cute7productE
	.align		8
        /*0068*/ 	.dword	_ZN39_INTERNAL_dd89abd3_4_k_cu_82d3e60b_31204cute1_E
	.align		8
        /*0070*/ 	.dword	$str$27
	.align		8
        /*0078*/ 	.dword	$str$28
	.align		8
        /*0080*/ 	.dword	$str$29
	.align		8
        /*0088*/ 	.dword	$str$30


//--------------------- .text._ZN7cutlass13device_kernelINS_4conv6kernel13ConvUniversalINS1_16ConvProblemShapeILNS1_8OperatorE2ELi2EEENS1_10collective14CollectiveConvINS1_47MainloopSm100TmaUmmaWarpSpecializedImplicitGemmILS5_2ELi27ELi2ELi1ELi2EN4cute5tupleIJNSA_1CILi1EEESD_SD_EEEEENSB_IJNSC_ILi64EEENSB_IJSG_EEESH_EEENS_12float_e4m3_tESJ_NSA_8TiledMMAINSA_8MMA_AtomIJNSA_10MMA_TraitsINSA_19SM100_MMA_F8F6F4_SSEJSJ_SJ_fSG_SG_NSA_17integral_constantINSA_4UMMA5MajorELSQ_1EEESR_NSO_INSP_7ScaleInELSS_0EEEST_EEEEEENSA_6LayoutISE_NSB_IJNSC_ILi0EEESX_SX_EEEEENSB_IJNSA_10UnderscoreES10_S10_EEEEENS7_6detail27Sm100ImplicitGemmTileTraitsINSA_13SM90_TMA_LOADENSA_14ComposedLayoutINSA_7SwizzleILi2ELi4ELi3EEENSA_18smem_ptr_flag_bitsILi8EEENSW_INSB_IJSG_NSC_ILi8EEEEEENSB_IJSD_SG_EEEEEEEvEENS14_INSA_20SM90_TMA_LOAD_IM2COLES1F_vEEEENS_8epilogue10collective18CollectiveEpilogueINS1K_23Sm100TmaWarpSpecializedILi1ELi1ELi32ELb0ELb0EEEJSI_NSB_IJNSW_ISG_SD_EES1P_EEESJ_NSB_IJlNSB_IJSD_llEEESX_EEESJ_S1S_NS1K_6fusion15FusionCallbacksIS1O_NS1T_17LinearCombinationISJ_fSJ_fLNS_15FloatRoundStyleE2EEESI_S1Q_JEEENSA_5SM1004TMEM4LOAD26SM100_TMEM_LOAD_16dp32b32xES15_NS16_IS18_S1A_NSW_INSB_IJS1B_SG_EEENSB_IJSG_SD_EEEEEEENSA_39AutoVectorizingCopyWithAssumedAlignmentILi128EEENSA_14SM90_TMA_STOREES26_S28_S28_EEEvvEEEEvNT_6ParamsE --------------------------
	.section	.text._ZN7cutlass13device_kernelINS_4conv6kernel13ConvUniversalINS1_16ConvProblemShapeILNS1_8OperatorE2ELi2EEENS1_10collective14CollectiveConvINS1_47MainloopSm100TmaUmmaWarpSpecializedImplicitGemmILS5_2ELi27ELi2ELi1ELi2EN4cute5tupleIJNSA_1CILi1EEESD_SD_EEEEENSB_IJNSC_ILi64EEENSB_IJSG_EEESH_EEENS_12float_e4m3_tESJ_NSA_8TiledMMAINSA_8MMA_AtomIJNSA_10MMA_TraitsINSA_19SM100_MMA_F8F6F4_SSEJSJ_SJ_fSG_SG_NSA_17integral_constantINSA_4UMMA5MajorELSQ_1EEESR_NSO_INSP_7ScaleInELSS_0EEEST_EEEEEENSA_6LayoutISE_NSB_IJNSC_ILi0EEESX_SX_EEEEENSB_IJNSA_10UnderscoreES10_S10_EEEEENS7_6detail27Sm100ImplicitGemmTileTraitsINSA_13SM90_TMA_LOADENSA_14ComposedLayoutINSA_7SwizzleILi2ELi4ELi3EEENSA_18smem_ptr_flag_bitsILi8EEENSW_INSB_IJSG_NSC_ILi8EEEEEENSB_IJSD_SG_EEEEEEEvEENS14_INSA_20SM90_TMA_LOAD_IM2COLES1F_vEEEENS_8epilogue10collective18CollectiveEpilogueINS1K_23Sm100TmaWarpSpecializedILi1ELi1ELi32ELb0ELb0EEEJSI_NSB_IJNSW_ISG_SD_EES1P_EEESJ_NSB_IJlNSB_IJSD_llEEESX_EEESJ_S1S_NS1K_6fusion15FusionCallbacksIS1O_NS1T_17LinearCombinationISJ_fSJ_fLNS_15FloatRoundStyleE2EEESI_S1Q_JEEENSA_5SM1004TMEM4LOAD26SM100_TMEM_LOAD_16dp32b32xES15_NS16_IS18_S1A_NSW_INSB_IJS1B_SG_EEENSB_IJSG_SD_EEEEEEENSA_39AutoVectorizingCopyWithAssumedAlignmentILi128EEENSA_14SM90_TMA_STOREES26_S28_S28_EEEvvEEEEvNT_6ParamsE,"ax",@progbits
	.align	128
.text._ZN7cutlass13device_kernelINS_4conv6kernel13ConvUniversalINS1_16ConvProblemShapeILNS1_8OperatorE2ELi2EEENS1_10collective14CollectiveConvINS1_47MainloopSm100TmaUmmaWarpSpecializedImplicitGemmILS5_2ELi27ELi2ELi1ELi2EN4cute5tupleIJNSA_1CILi1EEESD_SD_EEEEENSB_IJNSC_ILi64EEENSB_IJSG_EEESH_EEENS_12float_e4m3_tESJ_NSA_8TiledMMAINSA_8MMA_AtomIJNSA_10MMA_TraitsINSA_19SM100_MMA_F8F6F4_SSEJSJ_SJ_fSG_SG_NSA_17integral_constantINSA_4UMMA5MajorELSQ_1EEESR_NSO_INSP_7ScaleInELSS_0EEEST_EEEEEENSA_6LayoutISE_NSB_IJNSC_ILi0EEESX_SX_EEEEENSB_IJNSA_10UnderscoreES10_S10_EEEEENS7_6detail27Sm100ImplicitGemmTileTraitsINSA_13SM90_TMA_LOADENSA_14ComposedLayoutINSA_7SwizzleILi2ELi4ELi3EEENSA_18smem_ptr_flag_bitsILi8EEENSW_INSB_IJSG_NSC_ILi8EEEEEENSB_IJSD_SG_EEEEEEEvEENS14_INSA_20SM90_TMA_LOAD_IM2COLES1F_vEEEENS_8epilogue10collective18CollectiveEpilogueINS1K_23Sm100TmaWarpSpecializedILi1ELi1ELi32ELb0ELb0EEEJSI_NSB_IJNSW_ISG_SD_EES1P_EEESJ_NSB_IJlNSB_IJSD_llEEESX_EEESJ_S1S_NS1K_6fusion15FusionCallbacksIS1O_NS1T_17LinearCombinationISJ_fSJ_fLNS_15FloatRoundStyleE2EEESI_S1Q_JEEENSA_5SM1004TMEM4LOAD26SM100_TMEM_LOAD_16dp32b32xES15_NS16_IS18_S1A_NSW_INSB_IJS1B_SG_EEENSB_IJSG_SD_EEEEEEENSA_39AutoVectorizingCopyWithAssumedAlignmentILi128EEENSA_14SM90_TMA_STOREES26_S28_S28_EEEvvEEEEvNT_6ParamsE:
        .type           _ZN7cutlass13device_kernelINS_4conv6kernel13ConvUniversalINS1_16ConvProblemShapeILNS1_8OperatorE2ELi2EEENS1_10collective14CollectiveConvINS1_47MainloopSm100TmaUmmaWarpSpecializedImplicitGemmILS5_2ELi27ELi2ELi1ELi2EN4cute5tupleIJNSA_1CILi1EEESD_SD_EEEEENSB_IJNSC_ILi64EEENSB_IJSG_EEESH_EEENS_12float_e4m3_tESJ_NSA_8TiledMMAINSA_8MMA_AtomIJNSA_10MMA_TraitsINSA_19SM100_MMA_F8F6F4_SSEJSJ_SJ_fSG_SG_NSA_17integral_constantINSA_4UMMA5MajorELSQ_1EEESR_NSO_INSP_7ScaleInELSS_0EEEST_EEEEEENSA_6LayoutISE_NSB_IJNSC_ILi0EEESX_SX_EEEEENSB_IJNSA_10UnderscoreES10_S10_EEEEENS7_6detail27Sm100ImplicitGemmTileTraitsINSA_13SM90_TMA_LOADENSA_14ComposedLayoutINSA_7SwizzleILi2ELi4ELi3EEENSA_18smem_ptr_flag_bitsILi8EEENSW_INSB_IJSG_NSC_ILi8EEEEEENSB_IJSD_SG_EEEEEEEvEENS14_INSA_20SM90_TMA_LOAD_IM2COLES1F_vEEEENS_8epilogue10collective18CollectiveEpilogueINS1K_23Sm100TmaWarpSpecializedILi1ELi1ELi32ELb0ELb0EEEJSI_NSB_IJNSW_ISG_SD_EES1P_EEESJ_NSB_IJlNSB_IJSD_llEEESX_EEESJ_S1S_NS1K_6fusion15FusionCallbacksIS1O_NS1T_17LinearCombinationISJ_fSJ_fLNS_15FloatRoundStyleE2EEESI_S1Q_JEEENSA_5SM1004TMEM4LOAD26SM100_TMEM_LOAD_16dp32b32xES15_NS16_IS18_S1A_NSW_INSB_IJS1B_SG_EEENSB_IJSG_SD_EEEEEEENSA_39AutoVectorizingCopyWithAssumedAlignmentILi128EEENSA_14SM90_TMA_STOREES26_S28_S28_EEEvvEEEEvNT_6ParamsE,@function
        .size           _ZN7cutlass13device_kernelINS_4conv6kernel13ConvUniversalINS1_16ConvProblemShapeILNS1_8OperatorE2ELi2EEENS1_10collective14CollectiveConvINS1_47MainloopSm100TmaUmmaWarpSpecializedImplicitGemmILS5_2ELi27ELi2ELi1ELi2EN4cute5tupleIJNSA_1CILi1EEESD_SD_EEEEENSB_IJNSC_ILi64EEENSB_IJSG_EEESH_EEENS_12float_e4m3_tESJ_NSA_8TiledMMAINSA_8MMA_AtomIJNSA_10MMA_TraitsINSA_19SM100_MMA_F8F6F4_SSEJSJ_SJ_fSG_SG_NSA_17integral_constantINSA_4UMMA5MajorELSQ_1EEESR_NSO_INSP_7ScaleInELSS_0EEEST_EEEEEENSA_6LayoutISE_NSB_IJNSC_ILi0EEESX_SX_EEEEENSB_IJNSA_10UnderscoreES10_S10_EEEEENS7_6detail27Sm100ImplicitGemmTileTraitsINSA_13SM90_TMA_LOADENSA_14ComposedLayoutINSA_7SwizzleILi2ELi4ELi3EEENSA_18smem_ptr_flag_bitsILi8EEENSW_INSB_IJSG_NSC_ILi8EEEEEENSB_IJSD_SG_EEEEEEEvEENS14_INSA_20SM90_TMA_LOAD_IM2COLES1F_vEEEENS_8epilogue10collective18CollectiveEpilogueINS1K_23Sm100TmaWarpSpecializedILi1ELi1ELi32ELb0ELb0EEEJSI_NSB_IJNSW_ISG_SD_EES1P_EEESJ_NSB_IJlNSB_IJSD_llEEESX_EEESJ_S1S_NS1K_6fusion15FusionCallbacksIS1O_NS1T_17LinearCombinationISJ_fSJ_fLNS_15FloatRoundStyleE2EEESI_S1Q_JEEENSA_5SM1004TMEM4LOAD26SM100_TMEM_LOAD_16dp32b32xES15_NS16_IS18_S1A_NSW_INSB_IJS1B_SG_EEENSB_IJSG_SD_EEEEEEENSA_39AutoVectorizingCopyWithAssumedAlignmentILi128EEENSA_14SM90_TMA_STOREES26_S28_S28_EEEvvEEEEvNT_6ParamsE,(.L_x_190 - _ZN7cutlass13device_kernelINS_4conv6kernel13ConvUniversalINS1_16ConvProblemShapeILNS1_8OperatorE2ELi2EEENS1_10collective14CollectiveConvINS1_47MainloopSm100TmaUmmaWarpSpecializedImplicitGemmILS5_2ELi27ELi2ELi1ELi2EN4cute5tupleIJNSA_1CILi1EEESD_SD_EEEEENSB_IJNSC_ILi64EEENSB_IJSG_EEESH_EEENS_12float_e4m3_tESJ_NSA_8TiledMMAINSA_8MMA_AtomIJNSA_10MMA_TraitsINSA_19SM100_MMA_F8F6F4_SSEJSJ_SJ_fSG_SG_NSA_17integral_constantINSA_4UMMA5MajorELSQ_1EEESR_NSO_INSP_7ScaleInELSS_0EEEST_EEEEEENSA_6LayoutISE_NSB_IJNSC_ILi0EEESX_SX_EEEEENSB_IJNSA_10UnderscoreES10_S10_EEEEENS7_6detail27Sm100ImplicitGemmTileTraitsINSA_13SM90_TMA_LOADENSA_14ComposedLayoutINSA_7SwizzleILi2ELi4ELi3EEENSA_18smem_ptr_flag_bitsILi8EEENSW_INSB_IJSG_NSC_ILi8EEEEEENSB_IJSD_SG_EEEEEEEvEENS14_INSA_20SM90_TMA_LOAD_IM2COLES1F_vEEEENS_8epilogue10collective18CollectiveEpilogueINS1K_23Sm100TmaWarpSpecializedILi1ELi1ELi32ELb0ELb0EEEJSI_NSB_IJNSW_ISG_SD_EES1P_EEESJ_NSB_IJlNSB_IJSD_llEEESX_EEESJ_S1S_NS1K_6fusion15FusionCallbacksIS1O_NS1T_17LinearCombinationISJ_fSJ_fLNS_15FloatRoundStyleE2EEESI_S1Q_JEEENSA_5SM1004TMEM4LOAD26SM100_TMEM_LOAD_16dp32b32xES15_NS16_IS18_S1A_NSW_INSB_IJS1B_SG_EEENSB_IJSG_SD_EEEEEEENSA_39AutoVectorizingCopyWithAssumedAlignmentILi128EEENSA_14SM90_TMA_STOREES26_S28_S28_EEEvvEEEEvNT_6ParamsE)
        .other          _ZN7cutlass13device_kernelINS_4conv6kernel13ConvUniversalINS1_16ConvProblemShapeILNS1_8OperatorE2ELi2EEENS1_10collective14CollectiveConvINS1_47MainloopSm100TmaUmmaWarpSpecializedImplicitGemmILS5_2ELi27ELi2ELi1ELi2EN4cute5tupleIJNSA_1CILi1EEESD_SD_EEEEENSB_IJNSC_ILi64EEENSB_IJSG_EEESH_EEENS_12float_e4m3_tESJ_NSA_8TiledMMAINSA_8MMA_AtomIJNSA_10MMA_TraitsINSA_19SM100_MMA_F8F6F4_SSEJSJ_SJ_fSG_SG_NSA_17integral_constantINSA_4UMMA5MajorELSQ_1EEESR_NSO_INSP_7ScaleInELSS_0EEEST_EEEEEENSA_6LayoutISE_NSB_IJNSC_ILi0EEESX_SX_EEEEENSB_IJNSA_10UnderscoreES10_S10_EEEEENS7_6detail27Sm100ImplicitGemmTileTraitsINSA_13SM90_TMA_LOADENSA_14ComposedLayoutINSA_7SwizzleILi2ELi4ELi3EEENSA_18smem_ptr_flag_bitsILi8EEENSW_INSB_IJSG_NSC_ILi8EEEEEENSB_IJSD_SG_EEEEEEEvEENS14_INSA_20SM90_TMA_LOAD_IM2COLES1F_vEEEENS_8epilogue10collective18CollectiveEpilogueINS1K_23Sm100TmaWarpSpecializedILi1ELi1ELi32ELb0ELb0EEEJSI_NSB_IJNSW_ISG_SD_EES1P_EEESJ_NSB_IJlNSB_IJSD_llEEESX_EEESJ_S1S_NS1K_6fusion15FusionCallbacksIS1O_NS1T_17LinearCombinationISJ_fSJ_fLNS_15FloatRoundStyleE2EEESI_S1Q_JEEENSA_5SM1004TMEM4LOAD26SM100_TMEM_LOAD_16dp32b32xES15_NS16_IS18_S1A_NSW_INSB_IJS1B_SG_EEENSB_IJSG_SD_EEEEEEENSA_39AutoVectorizingCopyWithAssumedAlignmentILi128EEENSA_14SM90_TMA_STOREES26_S28_S28_EEEvvEEEEvNT_6ParamsE,@"STO_CUDA_ENTRY STV_DEFAULT"
_ZN7cutlass13device_kernelINS_4conv6kernel13ConvUniversalINS1_16ConvProblemShapeILNS1_8OperatorE2ELi2EEENS1_10collective14CollectiveConvINS1_47MainloopSm100TmaUmmaWarpSpecializedImplicitGemmILS5_2ELi27ELi2ELi1ELi2EN4cute5tupleIJNSA_1CILi1EEESD_SD_EEEEENSB_IJNSC_ILi64EEENSB_IJSG_EEESH_EEENS_12float_e4m3_tESJ_NSA_8TiledMMAINSA_8MMA_AtomIJNSA_10MMA_TraitsINSA_19SM100_MMA_F8F6F4_SSEJSJ_SJ_fSG_SG_NSA_17integral_constantINSA_4UMMA5MajorELSQ_1EEESR_NSO_INSP_7ScaleInELSS_0EEEST_EEEEEENSA_6LayoutISE_NSB_IJNSC_ILi0EEESX_SX_EEEEENSB_IJNSA_10UnderscoreES10_S10_EEEEENS7_6detail27Sm100ImplicitGemmTileTraitsINSA_13SM90_TMA_LOADENSA_14ComposedLayoutINSA_7SwizzleILi2ELi4ELi3EEENSA_18smem_ptr_flag_bitsILi8EEENSW_INSB_IJSG_NSC_ILi8EEEEEENSB_IJSD_SG_EEEEEEEvEENS14_INSA_20SM90_TMA_LOAD_IM2COLES1F_vEEEENS_8epilogue10collective18CollectiveEpilogueINS1K_23Sm100TmaWarpSpecializedILi1ELi1ELi32ELb0ELb0EEEJSI_NSB_IJNSW_ISG_SD_EES1P_EEESJ_NSB_IJlNSB_IJSD_llEEESX_EEESJ_S1S_NS1K_6fusion15FusionCallbacksIS1O_NS1T_17LinearCombinationISJ_fSJ_fLNS_15FloatRoundStyleE2EEESI_S1Q_JEEENSA_5SM1004TMEM4LOAD26SM100_TMEM_LOAD_16dp32b32xES15_NS16_IS18_S1A_NSW_INSB_IJS1B_SG_EEENSB_IJSG_SD_EEEEEEENSA_39AutoVectorizingCopyWithAssumedAlignmentILi128EEENSA_14SM90_TMA_STOREES26_S28_S28_EEEvvEEEEvNT_6ParamsE:
[----:B------:R-:W1:Y:S01]  /*0000*/  LDC R1, c[0x0][0x37c] ;  /* 0x0000df00ff017b82 */ /* 0x000e620000000800 */
[----:B------:R-:W2:Y:S07]  /*0010*/  S2R R76, SR_TID.X ;  /* 0x00000000004c7919 */ /* 0x000eae0000002100 */
[----:B------:R-:W3:Y:S01]  /*0020*/  LDC.64 R2, c[0x0][0x890] ;  /* 0x00022400ff027b82 */ /* 0x000ee20000000a00 */
[----:B------:R-:W-:Y:S01]  /*0030*/  ELECT P2, URZ, PT ;  /* 0x0000000000ff782f */ /* 0x000fe20003840000 */
[----:B-1----:R-:W-:Y:S01]  /*0040*/  VIADD R1, R1, 0xfffffff8 ;  /* 0xfffffff801017836 */ /* 0x002fe20000000000 */
[----:B------:R-:W-:-:S02]  /*0050*/  PRMT R82, RZ, 0x7610, R82 ;  /* 0x00007610ff527816 */ /* 0x000fc40000000052 */
[----:B---3--:R-:W-:-:S04]  /*0060*/  ISETP.NE.U32.AND P0, PT, R2, RZ, PT ;  /* 0x000000ff0200720c */ /* 0x008fc80003f05070 */
[----:B------:R-:W-:Y:S02]  /*0070*/  ISETP.NE.AND.EX P0, PT, R3, RZ, PT, P0 ;  /* 0x000000ff0300720c */ /* 0x000fe40003f05300 */
[----:B--2---:R-:W-:-:S05]  /*0080*/  SHF.R.U32.HI R83, RZ, 0x5, R76 ;  /* 0x00000005ff537819 */ /* 0x004fca000001164c */
[----:B------:R-:W1:Y:S02]  /*0090*/  SHFL.IDX PT, R0, R83, RZ, 0x1f ;  /* 0x00001fff53007589 */ /* 0x000e6400000e0000 */
[----:B-1----:R-:W-:-:S04]  /*00a0*/  R2UR UR15, R0 ;  /* 0x00000000000f72ca */ /* 0x002fc800000e0000 */
[----:B------:R-:W-:Y:S05]  /*00b0*/  @P0 BRA `(.L_x_0) ;  /* 0x0000000000300947 */ /* 0x000fea0003800000 */
[----:B------:R-:W1:Y:S02]  /*00c0*/  LDCU.64 UR4, c[0x0][0x888] ;  /* 0x00011100ff0477ac */ /* 0x000e640008000a00 */
[----:B-1----:R-:W-:-:S04]  /*00d0*/  UISETP.NE.U32.AND UP0, UPT, UR4, URZ, UPT ;  /* 0x000000ff0400728c */ /* 0x002fc8000bf05070 */
[----:B------:R-:W-:-:S09]  /*00e0*/  UISETP.NE.AND.EX UP0, UPT, UR5, URZ, UPT, UP0 ;  /* 0x000000ff0500728c */ /* 0x000fd2000bf05300 */
[----:B------:R-:W-:Y:S05]  /*00f0*/  BRA.U !UP0, `(.L_x_1) ;  /* 0x0000000108147547 */ /* 0x000fea000b800000 */
[----:B------:R-:W1:Y:S01]  /*0100*/  LDC.64 R4, c[0x0][0x888] ;  /* 0x00022200ff047b82 */ /* 0x000e620000000a00 */
[----:B------:R-:W1:Y:S02]  /*0110*/  LDCU.64 UR4, c[0x0][0x358] ;  /* 0x00006b00ff0477ac */ /* 0x000e640008000a00 */
[----:B-1----:R1:W5:Y:S01]  /*0120*/  LDG.E R39, desc[UR4][R4.64] ;  /* 0x0000000404277981 */ /* 0x002362000c1e1900 */
[----:B------:R-:W-:Y:S01]  /*0130*/  HFMA2 R82, -RZ, RZ, 0, 5.9604644775390625e-08 ;  /* 0x00000001ff527431 */ /* 0x000fe200000001ff */
[----:B------:R-:W-:Y:S05]  /*0140*/  BRA `(.L_x_0) ;  /* 0x00000000000c7947 */ /* 0x000fea0003800000 */
.L_x_1:
[----:B------:R-:W1:Y:S01]  /*0150*/  LDCU UR4, c[0x0][0x880] ;  /* 0x00011000ff0477ac */ /* 0x000e620008000800 */
[----:B------:R-:W-:Y:S01]  /*0160*/  HFMA2 R82, -RZ, RZ, 0, 5.9604644775390625e-08 ;  /* 0x00000001ff527431 */ /* 0x000fe200000001ff */
[----:B-1----:R-:W-:-:S07]  /*0170*/  MOV R39, UR4 ;  /* 0x0000000400277c02 */ /* 0x002fce0008000f00 */
.L_x_0:
[----:B------:R-:W2:Y:S02]  /*0180*/  LDCU.64 UR4, c[0x0][0x8b0] ;  /* 0x00011600ff0477ac */ /* 0x000ea40008000a00 */
[----:B--2---:R-:W-:-:S04]  /*0190*/  UISETP.NE.U32.AND UP0, UPT, UR4, URZ, UPT ;  /* 0x000000ff0400728c */ /* 0x004fc8000bf05070 */
[----:B------:R-:W-:-:S09]  /*01a0*/  UISETP.NE.AND.EX UP0, UPT, UR5, URZ, UPT, UP0 ;  /* 0x000000ff0500728c */ /* 0x000fd2000bf05300 */
[----:B------:R-:W-:Y:S05]  /*01b0*/  BRA.U UP0, `(.L_x_2) ;  /* 0x0000000100287547 */ /* 0x000fea000b800000 */
[----:B------:R-:W2:Y:S02]  /*01c0*/  LDCU.64 UR4, c[0x0][0x8a8] ;  /* 0x00011500ff0477ac */ /* 0x000ea40008000a00 */
[----:B--2---:R-:W-:-:S04]  /*01d0*/  UISETP.NE.U32.AND UP0, UPT, UR4, URZ, UPT ;  /* 0x000000ff0400728c */ /* 0x004fc8000bf05070 */
[----:B------:R-:W-:-:S09]  /*01e0*/  UISETP.NE.AND.EX UP0, UPT, UR5, URZ, UPT, UP0 ;  /* 0x000000ff0500728c */ /* 0x000fd2000bf05300 */
[----:B------:R-:W-:Y:S05]  /*01f0*/  BRA.U !UP0, `(.L_x_3) ;  /* 0x0000000108107547 */ /* 0x000fea000b800000 */
[----:B-1----:R-:W1:Y:S01]  /*0200*/  LDC.64 R4, c[0x0][0x8a8] ;  /* 0x00022a00ff047b82 */ /* 0x002e620000000a00 */
[----:B------:R-:W1:Y:S02]  /*0210*/  LDCU.64 UR4, c[0x0][0x358] ;  /* 0x00006b00ff0477ac */ /* 0x000e640008000a00 */
[----:B-1----:R2:W5:Y:S01]  /*0220*/  LDG.E R38, desc[UR4][R4.64] ;  /* 0x0000000404267981 */ /* 0x002562000c1e1900 */
[----:B------:R-:W-:Y:S05]  /*0230*/  BRA `(.L_x_2) ;  /* 0x0000000000087947 */ /* 0x000fea0003800000 */
.L_x_3:
[----:B------:R-:W2:Y:S02]  /*0240*/  LDCU UR4, c[0x0][0x8a0] ;  /* 0x00011400ff0477ac */ /* 0x000ea40008000800 */
[----:B--2---:R-:W-:Y:S02]  /*0250*/  MOV R38, UR4 ;  /* 0x0000000400267c02 */ /* 0x004fe40008000f00 */
.L_x_2:
[----:B-12---:R-:W1:Y:S01]  /*0260*/  LDC.64 R4, c[0x0][0x888] ;  /* 0x00022200ff047b82 */ /* 0x006e620000000a00 */
[----:B------:R-:W-:Y:S01]  /*0270*/  IMAD.U32 R0, RZ, RZ, UR15 ;  /* 0x0000000fff007e24 */ /* 0x000fe2000f8e00ff */
[----:B------:R-:W-:Y:S01]  /*0280*/  ISETP.EQ.U32.AND P4, PT, R2, RZ, PT ;  /* 0x000000ff0200720c */ /* 0x000fe20003f82070 */
[----:B------:R-:W-:Y:S03]  /*0290*/  BSSY.RECONVERGENT B0, `(.L_x_4) ;  /* 0x0000012000007945 */ /* 0x000fe60003800200 */
[----:B------:R-:W-:Y:S02]  /*02a0*/  ISETP.NE.OR P1, PT, R0, 0x1, !P2 ;  /* 0x000000010000780c */ /* 0x000fe40005725670 */
[----:B-1----:R-:W-:-:S04]  /*02b0*/  ISETP.NE.U32.AND P0, PT, R4, RZ, PT ;  /* 0x000000ff0400720c */ /* 0x002fc80003f05070 */
[----:B------:R-:W-:-:S13]  /*02c0*/  ISETP.NE.AND.EX P0, PT, R5, RZ, PT, P0 ;  /* 0x000000ff0500720c */ /* 0x000fda0003f05300 */
[----:B------:R-:W-:Y:S01]  /*02d0*/  VOTEU.ANY UP3, P0 ;  /* 0x0000000000ff7886 */ /* 0x000fe20000060100 */
[----:B------:R-:W-:Y:S02]  /*02e0*/  PLOP3.LUT P3, PT, PT, PT, UP3, 0x80, 0x8 ;  /* 0x000000000008781c */ /* 0x000fe40003f6f038 */
[----:B------:R-:W-:Y:S02]  /*02f0*/  ISETP.NE.OR P0, PT, R0, 0x3, !P2 ;  /* 0x000000030000780c */ /* 0x000fe40005705670 */
[----:B------:R-:W-:-:S04]  /*0300*/  ISETP.EQ.OR.EX P5, PT, R3, RZ, !P3, P4 ;  /* 0x000000ff0300720c */ /* 0x000fc80005fa2740 */
[----:B------:R-:W-:Y:S01]  /*0310*/  P2R R85, PR, RZ, 0x20 ;  /* 0x00000020ff557803 */ /* 0x000fe20000000000 */
[----:B------:R-:W-:Y:S05]  /*0320*/  @P1 BRA `(.L_x_5) ;  /* 0x0000000000201947 */ /* 0x000fea0003800000 */
[----:B------:R-:W1:Y:S02]  /*0330*/  LDCU.64 UR4, c[0x0][0x348] ;  /* 0x00006900ff0477ac */ /* 0x000e640008000a00 */
[----:B-1----:R-:W-:Y:S02]  /*0340*/  UIADD3 UR6, UP1, UPT, UR4, 0x80, URZ ;  /* 0x0000008004067890 */ /* 0x002fe4000ff3e0ff */
[----:B------:R-:W-:Y:S02]  /*0350*/  UIADD3 UR4, UP0, UPT, UR4, 0x180, URZ ;  /* 0x0000018004047890 */ /* 0x000fe4000ff1e0ff */
[----:B------:R-:W-:Y:S02]  /*0360*/  UIADD3.X UR7, UPT, UPT, URZ, UR5, URZ, UP1, !UPT ;  /* 0x00000005ff077290 */ /* 0x000fe40008ffe4ff */
[----:B------:R-:W-:-:S07]  /*0370*/  UIADD3.X UR5, UPT, UPT, URZ, UR5, URZ, UP0, !UPT ;  /* 0x00000005ff057290 */ /* 0x000fce00087fe4ff */
[----:B------:R1:W-:Y:S02]  /*0380*/  UTMACCTL.PF [UR6] ;  /* 0x00000000060079b9 */ /* 0x0003e40008040000 */
[----:B------:R1:W-:Y:S02]  /*0390*/  UTMACCTL.PF [UR4] ;  /* 0x00000000040079b9 */ /* 0x0003e40008040000 */
[----:B-1----:R-:W-:Y:S01]  /*03a0*/  NOP ;  /* 0x0000000000007918 */ /* 0x002fe20000000000 */
.L_x_5:
[----:B------:R-:W-:Y:S05]  /*03b0*/  BSYNC.RECONVERGENT B0 ;  /* 0x0000000000007941 */ /* 0x000fea0003800200 */
.L_x_4:
[----:B------:R-:W-:Y:S04]  /*03c0*/  BSSY.RECONVERGENT B0, `(.L_x_6) ;  /* 0x000000a000007945 */ /* 0x000fe80003800200 */
        /* <DEDUP_REMOVED lines=9> */
.L_x_7:
[----:B------:R-:W-:Y:S05]  /*0460*/  BSYNC.RECONVERGENT B0 ;  /* 0x0000000000007941 */ /* 0x000fea0003800200 */
.L_x_6:
[----:B------:R-:W-:Y:S01]  /*0470*/  UPLOP3.LUT UP2, UPT, UPT, UPT, UPT, 0x80, 0x8 ;  /* 0x000000000008789c */ /* 0x000fe20003f4f070 */
[----:B------:R-:W-:Y:S10]  /*0480*/  @!P5 BRA `(.L_x_8) ;  /* 0x000000000024d947 */ /* 0x000ff40003800000 */
[----:B------:R-:W-:Y:S01]  /*0490*/  ISETP.NE.U32.AND P1, PT, R2, RZ, PT ;  /* 0x000000ff0200720c */ /* 0x000fe20003f25070 */
[----:B------:R-:W-:Y:S01]  /*04a0*/  USEL UR4, URZ, 0xffffffff, UP3 ;  /* 0xffffffffff047887 */ /* 0x000fe20009800000 */
[----:B-----5:R-:W-:Y:S02]  /*04b0*/  FSETP.NEU.AND P0, PT, R39, RZ, PT ;  /* 0x000000ff2700720b */ /* 0x020fe40003f0d000 */
[----:B------:R-:W-:-:S11]  /*04c0*/  ISETP.NE.AND.EX P1, PT, R3, RZ, PT, P1 ;  /* 0x000000ff0300720c */ /* 0x000fd60003f25310 */
[----:B------:R-:W-:Y:S02]  /*04d0*/  VOTEU.ANY UP0, P0 ;  /* 0x0000000000ff7886 */ /* 0x000fe40000000100 */
[----:B------:R-:W-:-:S05]  /*04e0*/  VOTEU.ANY UP1, P1 ;  /* 0x0000000000ff7886 */ /* 0x000fca0000820100 */
[----:B------:R-:W-:-:S04]  /*04f0*/  @!UP1 USEL UR4, URZ, 0xffffffff, UP0 ;  /* 0xffffffffff049887 */ /* 0x000fc80008000000 */
[----:B------:R-:W-:-:S04]  /*0500*/  ULOP3.LUT UR4, UR4, 0x1, URZ, 0xc0, !UPT ;  /* 0x0000000104047892 */ /* 0x000fc8000f8ec0ff */
[----:B------:R-:W-:-:S11]  /*0510*/  UISETP.NE.U32.AND UP2, UPT, UR4, 0x1, UPT ;  /* 0x000000010400788c */ /* 0x000fd6000bf45070 */
.L_x_8:
[----:B------:R-:W1:Y:S01]  /*0520*/  SHFL.IDX PT, R2, R83, RZ, 0x1f ;  /* 0x00001fff53027589 */ /* 0x000e6200000e0000 */
[----:B------:R-:W-:-:S04]  /*0530*/  UISETP.NE.AND UP0, UPT, UR15, 0x2, UPT ;  /* 0x000000020f00788c */ /* 0x000fc8000bf05270 */
[----:B------:R-:W-:Y:S01]  /*0540*/  USEL UR49, URZ, 0x1, UP0 ;  /* 0x00000001ff317887 */ /* 0x000fe20008000000 */
[----:B-1----:R-:W-:-:S13]  /*0550*/  ISETP.NE.AND P0, PT, R2, RZ, PT ;  /* 0x000000ff0200720c */ /* 0x002fda0003f05270 */
[----:B------:R-:W-:Y:S05]  /*0560*/  @P0 BRA `(.L_x_9) ;  /* 0x00000004000c0947 */ /* 0x000fea0003800000 */
[----:B------:R-:W-:Y:S01]  /*0570*/  ELECT P0, URZ, PT ;  /* 0x0000000000ff782f */ /* 0x000fe20003800000 */
[----:B------:R-:W-:-:S12]  /*0580*/  BSSY.RECONVERGENT B0, `(.L_x_9) ;  /* 0x0000041000007945 */ /* 0x000fd80003800200 */
[----:B------:R-:W-:Y:S05]  /*0590*/  @!P0 BRA `(.L_x_10) ;  /* 0x0000000000fc8947 */ /* 0x000fea0003800000 */
[----:B------:R-:W1:Y:S01]  /*05a0*/  S2UR UR4, SR_CgaCtaId ;  /* 0x00000000000479c3 */ /* 0x000e620000008800 */
[----:B------:R-:W-:Y:S01]  /*05b0*/  UMOV UR5, 0x400 ;  /* 0x0000040000057882 */ /* 0x000fe20000000000 */
[----:B------:R-:W-:Y:S02]  /*05c0*/  UMOV UR6, 0x1 ;  /* 0x0000000100067882 */ /* 0x000fe40000000000 */
[----:B------:R-:W-:-:S04]  /*05d0*/  UIADD3 UR6, UPT, UPT, -UR6, 0x100000, URZ ;  /* 0x0010000006067890 */ /* 0x000fc8000fffe1ff */
[----:B------:R-:W-:Y:S02]  /*05e0*/  USHF.L.U32 UR7, UR6, 0xb, URZ ;  /* 0x0000000b06077899 */ /* 0x000fe400080006ff */
[----:B------:R-:W-:Y:S02]  /*05f0*/  USHF.L.U32 UR6, UR6, 0x1, URZ ;  /* 0x0000000106067899 */ /* 0x000fe400080006ff */
[----:B-1----:R-:W-:Y:S01]  /*0600*/  ULEA UR4, UR4, UR5, 0x18 ;  /* 0x0000000504047291 */ /* 0x002fe2000f8ec0ff */
[----:B------:R-:W1:Y:S11]  /*0610*/  FENCE.VIEW.ASYNC.S ;  /* 0x00000000000073c6 */ /* 0x000e760000000000 */
[----:B-1----:R1:W2:Y:S01]  /*0620*/  SYNCS.EXCH.64 URZ, [UR4], UR6 ;  /* 0x0000000604ff75b2 */ /* 0x0022a20008000100 */
[----:B------:R1:W3:Y:S01]  /*0630*/  SYNCS.EXCH.64 URZ, [UR4+0xd8], UR6 ;  /* 0x0000d80604ff75b2 */ /* 0x0002e20008000100 */
[----:B------:R1:W4:Y:S01]  /*0640*/  SYNCS.EXCH.64 URZ, [UR4+0x8], UR6 ;  /* 0x0000080604ff75b2 */ /* 0x0003220008000100 */
[----:B------:R1:W1:Y:S01]  /*0650*/  SYNCS.EXCH.64 URZ, [UR4+0xe0], UR6 ;  /* 0x0000e00604ff75b2 */ /* 0x0002620008000100 */
        /* <DEDUP_REMOVED lines=50> */
[----:B--234-:R-:W-:Y:S01]  /*0980*/  NOP ;  /* 0x0000000000007918 */ /* 0x01cfe20000000000 */
.L_x_10:
[----:B-1----:R-:W-:Y:S05]  /*0990*/  BSYNC.RECONVERGENT B0 ;  /* 0x0000000000007941 */ /* 0x002fea0003800200 */
.L_x_9:
[----:B------:R-:W1:Y:S01]  /*09a0*/  SHFL.IDX PT, R2, R83, RZ, 0x1f ;  /* 0x00001fff53027589 */ /* 0x000e6200000e0000 */
[----:B------:R-:W-:Y:S01]  /*09b0*/  NOP ;  /* 0x0000000000007918 */ /* 0x000fe20000000000 */
[----:B-1----:R-:W-:-:S13]  /*09c0*/  ISETP.NE.AND P0, PT, R2, 0x1, PT ;  /* 0x000000010200780c */ /* 0x002fda0003f05270 */
[----:B------:R-:W-:Y:S05]  /*09d0*/  @P0 BRA `(.L_x_11) ;  /* 0x0000000000400947 */ /* 0x000fea0003800000 */
[----:B------:R-:W1:Y:S01]  /*09e0*/  S2UR UR4, SR_CgaCtaId ;  /* 0x00000000000479c3 */ /* 0x000e620000008800 */
[----:B------:R-:W-:Y:S01]  /*09f0*/  UMOV UR5, 0x400 ;  /* 0x0000040000057882 */ /* 0x000fe20000000000 */
[----:B------:R-:W-:Y:S01]  /*0a00*/  UMOV UR8, 0x20 ;  /* 0x0000002000087882 */ /* 0x000fe20000000000 */
[----:B------:R-:W-:Y:S01]  /*0a10*/  UMOV UR6, 0x80 ;  /* 0x0000008000067882 */ /* 0x000fe20000000000 */
[----:B------:R-:W-:-:S04]  /*0a20*/  UIADD3 UR8, UPT, UPT, -UR8, 0x100000, URZ ;  /* 0x0010000008087890 */ /* 0x000fc8000fffe1ff */
[----:B------:R-:W-:Y:S02]  /*0a30*/  USHF.L.U32 UR9, UR8, 0xb, URZ ;  /* 0x0000000b08097899 */ /* 0x000fe400080006ff */
[----:B------:R-:W-:Y:S02]  /*0a40*/  USHF.L.U32 UR8, UR8, 0x1, URZ ;  /* 0x0000000108087899 */ /* 0x000fe400080006ff */
[----:B------:R-:W-:-:S04]  /*0a50*/  UIADD3 UR6, UPT, UPT, -UR6, 0x100000, URZ ;  /* 0x0010000006067890 */ /* 0x000fc8000fffe1ff */
[----:B------:R-:W-:Y:S02]  /*0a60*/  USHF.L.U32 UR7, UR6, 0xb, URZ ;  /* 0x0000000b06077899 */ /* 0x000fe400080006ff */
[----:B------:R-:W-:Y:S01]  /*0a70*/  USHF.L.U32 UR6, UR6, 0x1, URZ ;  /* 0x0000000106067899 */ /* 0x000fe200080006ff */
[----:B------:R-:W-:Y:S01]  /*0a80*/  ELECT P0, URZ, PT ;  /* 0x0000000000ff782f */ /* 0x000fe20003800000 */
[----:B-1----:R-:W-:Y:S01]  /*0a90*/  ULEA UR4, UR4, UR5, 0x18 ;  /* 0x0000000504047291 */ /* 0x002fe2000f8ec0ff */
[----:B------:R-:W1:Y:S11]  /*0aa0*/  FENCE.VIEW.ASYNC.S ;  /* 0x00000000000073c6 */ /* 0x000e760000000000 */
[----:B-1----:R1:W2:Y:S01]  /*0ab0*/  SYNCS.EXCH.64 URZ, [UR4+0x1b0], UR8 ;  /* 0x0001b00804ff75b2 */ /* 0x0022a20008000100 */
[----:B------:R1:W3:Y:S01]  /*0ac0*/  SYNCS.EXCH.64 URZ, [UR4+0x1b8], UR6 ;  /* 0x0001b80604ff75b2 */ /* 0x0002e20008000100 */
[----:B------:R-:W-:Y:S01]  /*0ad0*/  NOP ;  /* 0x0000000000007918 */ /* 0x000fe20000000000 */
.L_x_11:
[----:B------:R-:W4:Y:S01]  /*0ae0*/  SHFL.IDX PT, R2, R83, RZ, 0x1f ;  /* 0x00001fff53027589 */ /* 0x000f2200000e0000 */
[----:B------:R-:W-:Y:S01]  /*0af0*/  NOP ;  /* 0x0000000000007918 */ /* 0x000fe20000000000 */
[----:B----4-:R-:W-:-:S13]  /*0b00*/  ISETP.NE.AND P0, PT, R2, 0x3, PT ;  /* 0x000000030200780c */ /* 0x010fda0003f05270 */
[----:B------:R-:W-:Y:S05]  /*0b10*/  @P0 BRA `(.L_x_12) ;  /* 0x0000000000300947 */ /* 0x000fea0003800000 */
[----:B-1----:R-:W1:Y:S01]  /*0b20*/  S2UR UR4, SR_CgaCtaId ;  /* 0x00000000000479c3 */ /* 0x002e620000008800 */
[----:B------:R-:W-:Y:S01]  /*0b30*/  UMOV UR6, 0x400 ;  /* 0x0000040000067882 */ /* 0x000fe20000000000 */
[----:B------:R-:W-:Y:S01]  /*0b40*/  UMOV UR5, 0x20 ;  /* 0x0000002000057882 */ /* 0x000fe20000000000 */
[----:B------:R-:W-:Y:S01]  /*0b50*/  ELECT P0, URZ, PT ;  /* 0x0000000000ff782f */ /* 0x000fe20003800000 */
[----:B-1----:R-:W-:Y:S02]  /*0b60*/  ULEA UR6, UR4, UR6, 0x18 ;  /* 0x0000000604067291 */ /* 0x002fe4000f8ec0ff */
[----:B------:R-:W-:-:S04]  /*0b70*/  UIADD3 UR4, UPT, UPT, -UR5, 0x100000, URZ ;  /* 0x0010000005047890 */ /* 0x000fc8000fffe1ff */
[----:B------:R-:W-:Y:S02]  /*0b80*/  USHF.L.U32 UR5, UR4, 0xb, URZ ;  /* 0x0000000b04057899 */ /* 0x000fe400080006ff */
[----:B------:R-:W-:Y:S01]  /*0b90*/  USHF.L.U32 UR4, UR4, 0x1, URZ ;  /* 0x0000000104047899 */ /* 0x000fe200080006ff */
[----:B------:R-:W1:Y:S11]  /*0ba0*/  FENCE.VIEW.ASYNC.S ;  /* 0x00000000000073c6 */ /* 0x000e760000000000 */
[----:B-1----:R4:W1:Y:S01]  /*0bb0*/  SYNCS.EXCH.64 URZ, [UR6+0x1c0], UR4 ;  /* 0x0001c00406ff75b2 */ /* 0x0028620008000100 */
[----:B------:R4:W1:Y:S02]  /*0bc0*/  SYNCS.EXCH.64 URZ, [UR6+0x1c8], UR4 ;  /* 0x0001c80406ff75b2 */ /* 0x0008640008000100 */
[----:B----4-:R-:W-:Y:S01]  /*0bd0*/  NOP ;  /* 0x0000000000007918 */ /* 0x010fe20000000000 */
.L_x_12:
[----:B------:R-:W4:Y:S01]  /*0be0*/  SHFL.IDX PT, R2, R83, RZ, 0x1f ;  /* 0x00001fff53027589 */ /* 0x000f2200000e0000 */
[----:B------:R-:W-:Y:S01]  /*0bf0*/  NOP ;  /* 0x0000000000007918 */ /* 0x000fe20000000000 */
[----:B----4-:R-:W-:-:S13]  /*0c00*/  ISETP.NE.AND P0, PT, R2, 0x4, PT ;  /* 0x000000040200780c */ /* 0x010fda0003f05270 */
[----:B------:R-:W-:Y:S05]  /*0c10*/  @P0 BRA `(.L_x_13) ;  /* 0x0000000000440947 */ /* 0x000fea0003800000 */
[----:B-1----:R-:W1:Y:S01]  /*0c20*/  S2UR UR6, SR_CgaCtaId ;  /* 0x00000000000679c3 */ /* 0x002e620000008800 */
[----:B------:R-:W-:Y:S01]  /*0c30*/  UMOV UR4, 0x100 ;  /* 0x0000010000047882 */ /* 0x000fe20000000000 */
[----:B------:R-:W-:Y:S01]  /*0c40*/  UMOV UR5, 0x400 ;  /* 0x0000040000057882 */ /* 0x000fe20000000000 */
[----:B------:R-:W-:Y:S01]  /*0c50*/  USEL UR4, UR4, 0xe0, UP2 ;  /* 0x000000e004047887 */ /* 0x000fe20009000000 */
[----:B------:R-:W-:Y:S01]  /*0c60*/  UMOV UR8, 0x1 ;  /* 0x0000000100087882 */ /* 0x000fe20000000000 */
[----:B------:R-:W-:Y:S01]  /*0c70*/  ELECT P0, URZ, PT ;  /* 0x0000000000ff782f */ /* 0x000fe20003800000 */
[----:B------:R-:W-:-:S04]  /*0c80*/  UIADD3 UR8, UPT, UPT, -UR8, 0x100000, URZ ;  /* 0x0010000008087890 */ /* 0x000fc8000fffe1ff */
[----:B------:R-:W-:Y:S02]  /*0c90*/  USHF.L.U32 UR9, UR8, 0xb, URZ ;  /* 0x0000000b08097899 */ /* 0x000fe400080006ff */
[----:B------:R-:W-:Y:S02]  /*0ca0*/  USHF.L.U32 UR8, UR8, 0x1, URZ ;  /* 0x0000000108087899 */ /* 0x000fe400080006ff */
[----:B-1----:R-:W-:Y:S02]  /*0cb0*/  ULEA UR6, UR6, UR5, 0x18 ;  /* 0x0000000506067291 */ /* 0x002fe4000f8ec0ff */
[----:B------:R-:W-:-:S04]  /*0cc0*/  UIADD3 UR4, UPT, UPT, -UR4, 0x100000, URZ ;  /* 0x0010000004047890 */ /* 0x000fc8000fffe1ff */
[----:B------:R-:W-:Y:S02]  /*0cd0*/  USHF.L.U32 UR5, UR4, 0xb, URZ ;  /* 0x0000000b04057899 */ /* 0x000fe400080006ff */
[----:B------:R-:W-:Y:S01]  /*0ce0*/  USHF.L.U32 UR4, UR4, 0x1, URZ ;  /* 0x0000000104047899 */ /* 0x000fe200080006ff */
[----:B------:R-:W1:Y:S03]  /*0cf0*/  FENCE.VIEW.ASYNC.S ;  /* 0x00000000000073c6 */ /* 0x000e660000000000 */
[----:B-1----:R4:W1:Y:S08]  /*0d00*/  SYNCS.EXCH.64 URZ, [UR6+0x1d0], UR8 ;  /* 0x0001d00806ff75b2 */ /* 0x0028700008000100 */
[----:B------:R4:W1:Y:S02]  /*0d10*/  SYNCS.EXCH.64 URZ, [UR6+0x1d8], UR4 ;  /* 0x0001d80406ff75b2 */ /* 0x0008640008000100 */
[----:B----4-:R-:W-:Y:S01]  /*0d20*/  NOP ;  /* 0x0000000000007918 */ /* 0x010fe20000000000 */
.L_x_13:
[----:B------:R-:W4:Y:S01]  /*0d30*/  SHFL.IDX PT, R2, R83, RZ, 0x1f ;  /* 0x00001fff53027589 */ /* 0x000f2200000e0000 */
[----:B------:R-:W1:Y:S01]  /*0d40*/  S2UR UR47, SR_CTAID.X ;  /* 0x00000000002f79c3 */ /* 0x000e620000002500 */
[----:B------:R-:W-:-:S07]  /*0d50*/  NOP ;  /* 0x0000000000007918 */ /* 0x000fce0000000000 */
[----:B------:R-:W1:Y:S01]  /*0d60*/  S2UR UR26, SR_CTAID.Y ;  /* 0x00000000001a79c3 */ /* 0x000e620000002600 */
[----:B----4-:R-:W-:-:S13]  /*0d70*/  ISETP.NE.AND P0, PT, R2, 0x5, PT ;  /* 0x000000050200780c */ /* 0x010fda0003f05270 */
[----:B-1----:R-:W-:Y:S05]  /*0d80*/  @P0 BRA `(.L_x_14) ;  /* 0x0000000000480947 */ /* 0x002fea0003800000 */
        /* <DEDUP_REMOVED lines=13> */
[----:B-1----:R1:W4:Y:S01]  /*0e60*/  SYNCS.EXCH.64 URZ, [UR4+0x1e0], UR8 ;  /* 0x0001e00804ff75b2 */ /* 0x0023220008000100 */
[----:B------:R1:W1:Y:S01]  /*0e70*/  SYNCS.EXCH.64 URZ, [UR4+0x1f0], UR6 ;  /* 0x0001f00604ff75b2 */ /* 0x0002620008000100 */
[----:B------:R1:W1:Y:S01]  /*0e80*/  SYNCS.EXCH.64 URZ, [UR4+0x1e8], UR8 ;  /* 0x0001e80804ff75b2 */ /* 0x0002620008000100 */
[----:B------:R1:W1:Y:S01]  /*0e90*/  SYNCS.EXCH.64 URZ, [UR4+0x1f8], UR6 ;  /* 0x0001f80604ff75b2 */ /* 0x0002620008000100 */
[----:B------:R-:W-:Y:S01]  /*0ea0*/  NOP ;  /* 0x0000000000007918 */ /* 0x000fe20000000000 */
.L_x_14:
[----:B------:R-:W-:-:S05]  /*0eb0*/  CS2R.32 R71, SR_CgaSize ;  /* 0x0000000000477805 */ /* 0x000fca0000008a00 */
[----:B------:R-:W-:-:S05]  /*0ec0*/  IMAD R71, R71, -0xa0, RZ ;  /* 0xffffff6047477824 */ /* 0x000fca00078e02ff */
[----:B------:R-:W-:-:S14]  /*0ed0*/  R2UR UR5, R71 ;  /* 0x00000000470572ca */ /* 0x000fdc00000e0000 */
[----:B------:R-:W2:Y:S01]  /*0ee0*/  LDCU UR5, c[0x0][UR5+0x2b0] ;  /* 0x00005600050577ac */ /* 0x000ea20008000800 */
[----:B------:R-:W-:Y:S02]  /*0ef0*/  I2FP.F32.U32 R5, UR47 ;  /* 0x0000002f00057c45 */ /* 0x000fe40008201000 */
[----:B------:R-:W-:-:S05]  /*0f00*/  CS2R.32 R2, SR_CgaSize ;  /* 0x0000000000027805 */ /* 0x000fca0000008a00 */
[----:B------:R-:W-:-:S06]  /*0f10*/  IMAD R2, R2, -0xa0, RZ ;  /* 0xffffff6002027824 */ /* 0x000fcc00078e02ff */
[----:B------:R-:W3:Y:S01]  /*0f20*/  LDC R2, c[0x0][R2+0x2a0] ;  /* 0x0000a80002027b82 */ /* 0x000ee20000000800 */
[----:B------:R-:W-:Y:S02]  /*0f30*/  I2FP.F32.U32 R4, UR26 ;  /* 0x0000001a00047c45 */ /* 0x000fe40008201000 */
[----:B------:R-:W-:-:S05]  /*0f40*/  CS2R.32 R71, SR_CgaSize ;  /* 0x0000000000477805 */ /* 0x000fca0000008a00 */
[----:B------:R-:W-:-:S05]  /*0f50*/  IMAD R71, R71, -0xa0, RZ ;  /* 0xffffff6047477824 */ /* 0x000fca00078e02ff */
[----:B-1----:R-:W-:-:S14]  /*0f60*/  R2UR UR4, R71 ;  /* 0x00000000470472ca */ /* 0x002fdc00000e0000 */
[----:B------:R-:W1:Y:S01]  /*0f70*/  LDCU UR4, c[0x0][UR4+0x2b4] ;  /* 0x00005680040477ac */ /* 0x000e620008000800 */
[----:B------:R-:W-:Y:S01]  /*0f80*/  NOP ;  /* 0x0000000000007918 */ /* 0x000fe20000000000 */
[----:B------:R-:W3:Y:S01]  /*0f90*/  S2R R17, SR_CTAID.Z ;  /* 0x0000000000117919 */ /* 0x000ee20000002700 */
[----:B------:R-:W4:Y:S01]  /*0fa0*/  LDCU UR18, c[0x0][0xb24] ;  /* 0x00016480ff1277ac */ /* 0x000f220008000800 */
[----:B------:R-:W-:-:S05]  /*0fb0*/  CS2R.32 R3, SR_CgaSize ;  /* 0x0000000000037805 */ /* 0x000fca0000008a00 */
[----:B------:R-:W-:-:S06]  /*0fc0*/  IMAD R3, R3, -0xa0, RZ ;  /* 0xffffff6003037824 */ /* 0x000fcc00078e02ff */
[----:B------:R-:W3:Y:S01]  /*0fd0*/  LDC R3, c[0x0][R3+0x2a4] ;  /* 0x0000a90003037b82 */ /* 0x000ee20000000800 */
[----:B--2---:R-:W-:Y:S01]  /*0fe0*/  FMUL R5, R5, UR5 ;  /* 0x0000000505057c20 */ /* 0x004fe20008400000 */
[----:B-1----:R-:W-:-:S03]  /*0ff0*/  FMUL R4, R4, UR4 ;  /* 0x0000000404047c20 */ /* 0x002fc60008400000 */
[----:B------:R-:W1:Y:S01]  /*1000*/  F2I.U32.TRUNC.NTZ R71, R5 ;  /* 0x0000000500477305 */ /* 0x000e62000020f000 */
[----:B----4-:R-:W-:-:S07]  /*1010*/  UISETP.GE.AND UP0, UPT, UR18, 0x1, UPT ;  /* 0x000000011200788c */ /* 0x010fce000bf06270 */
[----:B------:R-:W2:Y:S01]  /*1020*/  F2I.U32.TRUNC.NTZ R70, R4 ;  /* 0x0000000400467305 */ /* 0x000ea2000020f000 */
[----:B-1----:R-:W-:-:S05]  /*1030*/  IADD3 R71, PT, PT, -R71, RZ, RZ ;  /* 0x000000ff47477210 */ /* 0x002fca0007ffe1ff */
[----:B---3--:R-:W-:Y:S01]  /*1040*/  IMAD R71, R2, R71, UR47 ;  /* 0x0000002f02477e24 */ /* 0x008fe2000f8e0247 */
[----:B--2---:R-:W-:-:S05]  /*1050*/  IADD3 R70, PT, PT, -R70, RZ, RZ ;  /* 0x000000ff46467210 */ /* 0x004fca0007ffe1ff */
[----:B------:R-:W-:Y:S01]  /*1060*/  IMAD R70, R3, R70, UR26 ;  /* 0x0000001a03467e24 */ /* 0x000fe2000f8e0246 */
[----:B------:R-:W-:Y:S06]  /*1070*/  BAR.SYNC.DEFER_BLOCKING 0x0 ;  /* 0x0000000000007b1d */ /* 0x000fec0000010000 */
[----:B------:R-:W-:Y:S05]  /*1080*/  BRA.U !UP0, `(.L_x_15) ;  /* 0x0000000108d07547 */ /* 0x000fea000b800000 */
[----:B------:R-:W1:Y:S01]  /*1090*/  LDCU.128 UR20, c[0x0][0xb10] ;  /* 0x00016200ff1477ac */ /* 0x000e620008000c00 */
[----:B------:R-:W2:Y:S01]  /*10a0*/  LDCU UR14, c[0x0][0x370] ;  /* 0x00006e00ff0e77ac */ /* 0x000ea20008000800 */
[----:B------:R-:W3:Y:S01]  /*10b0*/  LDCU UR8, c[0x0][0x374] ;  /* 0x00006e80ff0877ac */ /* 0x000ee20008000800 */
[----:B------:R-:W4:Y:S01]  /*10c0*/  LDCU UR19, c[0x0][0xb0c] ;  /* 0x00016180ff1377ac */ /* 0x000f220008000800 */
[----:B------:R-:W4:Y:S01]  /*10d0*/  LDCU UR9, c[0x0][0xb20] ;  /* 0x00016400ff0977ac */ /* 0x000f220008000800 */
[----:B------:R-:W4:Y:S01]  /*10e0*/  LDCU.64 UR16, c[0x0][0xb28] ;  /* 0x00016500ff1077ac */ /* 0x000f220008000a00 */
[----:B-1----:R-:W-:Y:S02]  /*10f0*/  UISETP.NE.AND UP0, UPT, UR22, 0x1, UPT ;  /* 0x000000011600788c */ /* 0x002fe4000bf05270 */
[----:B---3--:R-:W-:Y:S02]  /*1100*/  UIMAD.WIDE.U32 UR4, UR8, UR23, URZ ;  /* 0x00000017080472a5 */ /* 0x008fe4000f8e00ff */
[----:B--2---:R-:W-:-:S02]  /*1110*/  UIMAD.WIDE.U32 UR6, UR14, UR20, URZ ;  /* 0x000000140e0672a5 */ /* 0x004fc4000f8e00ff */
[----:B----4-:R-:W-:Y:S02]  /*1120*/  UISETP.NE.AND UP1, UPT, UR19, 0x1, UPT ;  /* 0x000000011300788c */ /* 0x010fe4000bf25270 */
[----:B------:R-:W-:Y:S01]  /*1130*/  UIMAD.WIDE.U32 UR10, UR26, UR23, URZ ;  /* 0x000000171a0a72a5 */ /* 0x000fe2000f8e00ff */
[----:B------:R-:W-:Y:S01]  /*1140*/  UMOV UR4, UR5 ;  /* 0x0000000500047c82 */ /* 0x000fe20008000000 */
[----:B------:R-:W-:Y:S02]  /*1150*/  UISETP.NE.AND UP4, UPT, UR18, 0x1, UPT ;  /* 0x000000011200788c */ /* 0x000fe4000bf85270 */
[----:B------:R-:W-:-:S03]  /*1160*/  @UP0 USHF.R.U32.HI UR8, URZ, UR9, UR4 ;  /* 0x00000009ff080299 */ /* 0x000fc60008011604 */
[----:B------:R-:W-:Y:S01]  /*1170*/  UMOV UR6, UR11 ;  /* 0x0000000b00067c82 */ /* 0x000fe20008000000 */
[----:B------:R-:W-:Y:S01]  /*1180*/  UMOV UR4, UR7 ;  /* 0x0000000700047c82 */ /* 0x000fe20008000000 */
[----:B------:R-:W-:Y:S02]  /*1190*/  UIMAD.WIDE.U32 UR12, UR47, UR20, URZ ;  /* 0x000000142f0c72a5 */ /* 0x000fe4000f8e00ff */
[----:B------:R-:W-:Y:S02]  /*11a0*/  @UP1 USHF.R.U32.HI UR14, URZ, UR21, UR4 ;  /* 0x00000015ff0e1299 */ /* 0x000fe40008011604 */
[----:B------:R-:W-:Y:S02]  /*11b0*/  UIMAD.WIDE.U32 UR4, UR8, UR16, URZ ;  /* 0x00000010080472a5 */ /* 0x000fe4000f8e00ff */
[----:B------:R-:W-:Y:S02]  /*11c0*/  USHF.R.U32.HI UR10, URZ, UR9, UR6 ;  /* 0x00000009ff0a7299 */ /* 0x000fe40008011606 */
[----:B------:R-:W-:Y:S01]  /*11d0*/  UIMAD.WIDE.U32 UR6, UR14, UR16, URZ ;  /* 0x000000100e0672a5 */ /* 0x000fe2000f8e00ff */
[----:B------:R-:W-:-:S02]  /*11e0*/  UMOV UR9, UR13 ;  /* 0x0000000d00097c82 */ /* 0x000fc40008000000 */
[----:B------:R-:W-:Y:S01]  /*11f0*/  UMOV UR4, UR5 ;  /* 0x0000000500047c82 */ /* 0x000fe20008000000 */
[----:B------:R-:W-:Y:S02]  /*1200*/  USHF.R.U32.HI UR9, URZ, UR21, UR9 ;  /* 0x00000015ff097299 */ /* 0x000fe40008011609 */
[----:B------:R-:W-:Y:S01]  /*1210*/  @UP4 USHF.R.U32.HI UR8, URZ, UR17, UR4 ;  /* 0x00000011ff084299 */ /* 0x000fe20008011604 */
[----:B------:R-:W-:Y:S01]  /*1220*/  UMOV UR5, UR7 ;  /* 0x0000000700057c82 */ /* 0x000fe20008000000 */
[----:B------:R-:W-:Y:S02]  /*1230*/  USEL UR4, UR26, UR10, !UP0 ;  /* 0x0000000a1a047287 */ /* 0x000fe4000c000000 */
[----:B------:R-:W-:Y:S02]  /*1240*/  @UP4 USHF.R.U32.HI UR14, URZ, UR17, UR5 ;  /* 0x00000011ff0e4299 */ /* 0x000fe40008011605 */
[----:B------:R-:W-:Y:S02]  /*1250*/  UIMAD UR8, UR8, UR18, URZ ;  /* 0x00000012080872a4 */ /* 0x000fe4000f8e02ff */
[----:B------:R-:W-:-:S02]  /*1260*/  USEL UR5, UR47, UR9, !UP1 ;  /* 0x000000092f057287 */ /* 0x000fc4000c800000 */
[----:B------:R-:W-:Y:S02]  /*1270*/  UIMAD UR9, UR14, UR18, URZ ;  /* 0x000000120e0972a4 */ /* 0x000fe4000f8e02ff */
[----:B------:R-:W-:Y:S02]  /*1280*/  UISETP.GE.AND UP0, UPT, UR4, UR8, UPT ;  /* 0x000000080400728c */ /* 0x000fe4000bf06270 */
[----:B------:R-:W-:Y:S02]  /*1290*/  UIMAD.WIDE.U32 UR6, UR4, UR16, URZ ;  /* 0x00000010040672a5 */ /* 0x000fe4000f8e00ff */
[----:B------:R-:W-:Y:S02]  /*12a0*/  UISETP.GE.OR UP0, UPT, UR5, UR9, UP0 ;  /* 0x000000090500728c */ /* 0x000fe40008706670 */
[----:B------:R-:W-:Y:S02]  /*12b0*/  UIMAD.WIDE.U32 UR8, UR5, UR16, URZ ;  /* 0x00000010050872a5 */ /* 0x000fe4000f8e00ff */
[----:B------:R-:W-:-:S02]  /*12c0*/  USHF.R.U32.HI UR7, URZ, UR17, UR7 ;  /* 0x00000011ff077299 */ /* 0x000fc40008011607 */
[----:B------:R-:W-:Y:S02]  /*12d0*/  UIADD3 UR10, UPT, UPT, -UR4, URZ, URZ ;  /* 0x000000ff040a7290 */ /* 0x000fe4000fffe1ff */
[----:B------:R-:W-:Y:S02]  /*12e0*/  USEL UR7, UR4, UR7, !UP4 ;  /* 0x0000000704077287 */ /* 0x000fe4000e000000 */
[----:B------:R-:W-:Y:S01]  /*12f0*/  UIMAD UR10, UR22, UR10, UR26 ;  /* 0x0000000a160a72a4 */ /* 0x000fe2000f8e021a */
[----:B------:R-:W-:Y:S01]  /*1300*/  @!UP0 UMOV UR6, UR9 ;  /* 0x0000000900068c82 */ /* 0x000fe20008000000 */
[----:B------:R-:W-:Y:S02]  /*1310*/  UIADD3 UR8, UPT, UPT, -UR7, URZ, URZ ;  /* 0x000000ff07087290 */ /* 0x000fe4000fffe1ff */
[----:B------:R-:W-:Y:S02]  /*1320*/  @!UP0 USHF.R.U32.HI UR6, URZ, UR17, UR6 ;  /* 0x00000011ff068299 */ /* 0x000fe40008011606 */
[----:B------:R-:W-:-:S02]  /*1330*/  UIMAD UR8, UR18, UR8, UR4 ;  /* 0x00000008120872a4 */ /* 0x000fc4000f8e0204 */
[----:B------:R-:W-:Y:S02]  /*1340*/  @!UP0 USEL UR6, UR5, UR6, !UP4 ;  /* 0x0000000605068287 */ /* 0x000fe4000e000000 */
[----:B------:R-:W-:Y:S02]  /*1350*/  UIADD3 UR9, UPT, UPT, -UR5, URZ, URZ ;  /* 0x000000ff05097290 */ /* 0x000fe4000fffe1ff */
[----:B------:R-:W-:Y:S02]  /*1360*/  @!UP0 UIMAD UR8, UR8, UR14, UR6 ;  /* 0x0000000e080882a4 */ /* 0x000fe4000f8e0206 */
[----:B------:R-:W-:Y:S02]  /*1370*/  @!UP0 UIADD3 UR7, UPT, UPT, UR7, -UR6, URZ ;  /* 0x8000000607078290 */ /* 0x000fe4000fffe0ff */
[----:B------:R-:W-:Y:S02]  /*1380*/  UIMAD UR6, UR19, UR9, UR47 ;  /* 0x00000009130672a4 */ /* 0x000fe4000f8e022f */
[----:B------:R-:W-:-:S03]  /*1390*/  @!UP0 UIMAD UR4, UR7, UR18, UR5 ;  /* 0x00000012070482a4 */ /* 0x000fc6000f8e0205 */
[----:B------:R-:W-:Y:S01]  /*13a0*/  @!UP0 UMOV UR5, UR8 ;  /* 0x0000000800058c82 */ /* 0x000fe20008000000 */
[----:B------:R-:W-:Y:S02]  /*13b0*/  UIMAD UR26, UR4, UR22, UR10 ;  /* 0x00000016041a72a4 */ /* 0x000fe4000f8e020a */
[----:B------:R-:W-:-:S12]  /*13c0*/  UIMAD UR47, UR5, UR19, UR6 ;  /* 0x00000013052f72a4 */ /* 0x000fd8000f8e0206 */
.L_x_15:
[----:B------:R-:W1:Y:S02]  /*13d0*/  LDCU UR4, c[0x0][0xb30] ;  /* 0x00016600ff0477ac */ /* 0x000e640008000800 */
[----:B-1----:R-:W-:-:S09]  /*13e0*/  UISETP.NE.AND UP0, UPT, UR4, 0x1, UPT ;  /* 0x000000010400788c */ /* 0x002fd2000bf05270 */
[----:B------:R-:W-:Y:S05]  /*13f0*/  BRA.U UP0, `(.L_x_16) ;  /* 0x0000000100447547 */ /* 0x000fea000b800000 */
[----:B------:R-:W1:Y:S01]  /*1400*/  LDCU.128 UR8, c[0x0][0xb10] ;  /* 0x00016200ff0877ac */ /* 0x000e620008000c00 */
[----:B------:R-:W2:Y:S01]  /*1410*/  LDCU UR12, c[0x0][0xb0c] ;  /* 0x00016180ff0c77ac */ /* 0x000ea20008000800 */
[----:B------:R-:W3:Y:S01]  /*1420*/  LDCU UR13, c[0x0][0xb20] ;  /* 0x00016400ff0d77ac */ /* 0x000ee20008000800 */
[----:B-1----:R-:W-:Y:S02]  /*1430*/  UIMAD.WIDE.U32 UR6, UR47, UR8, URZ ;  /* 0x000000082f0672a5 */ /* 0x002fe4000f8e00ff */
[----:B------:R-:W-:Y:S02]  /*1440*/  UIMAD.WIDE.U32 UR4, UR26, UR11, URZ ;  /* 0x0000000b1a0472a5 */ /* 0x000fe4000f8e00ff */
[----:B--2---:R-:W-:Y:S02]  /*1450*/  UISETP.NE.AND UP1, UPT, UR12, 0x1, UPT ;  /* 0x000000010c00788c */ /* 0x004fe4000bf25270 */
[----:B------:R-:W-:Y:S01]  /*1460*/  UISETP.NE.AND UP0, UPT, UR10, 0x1, UPT ;  /* 0x000000010a00788c */ /* 0x000fe2000bf05270 */
[----:B------:R-:W-:-:S02]  /*1470*/  UMOV UR6, UR7 ;  /* 0x0000000700067c82 */ /* 0x000fc40008000000 */
[----:B------:R-:W-:Y:S01]  /*1480*/  UMOV UR4, UR5 ;  /* 0x0000000500047c82 */ /* 0x000fe20008000000 */
[----:B------:R-:W-:Y:S02]  /*1490*/  USHF.R.U32.HI UR6, URZ, UR9, UR6 ;  /* 0x00000009ff067299 */ /* 0x000fe40008011606 */
[----:B---3--:R-:W-:Y:S02]  /*14a0*/  USHF.R.U32.HI UR4, URZ, UR13, UR4 ;  /* 0x0000000dff047299 */ /* 0x008fe40008011604 */
[----:B------:R-:W-:Y:S02]  /*14b0*/  USEL UR5, UR47, UR6, !UP1 ;  /* 0x000000062f057287 */ /* 0x000fe4000c800000 */
[----:B------:R-:W-:-:S04]  /*14c0*/  USEL UR4, UR26, UR4, !UP0 ;  /* 0x000000041a047287 */ /* 0x000fc8000c000000 */
[----:B------:R-:W-:Y:S02]  /*14d0*/  UIADD3 UR6, UPT, UPT, UR5, -UR4, URZ ;  /* 0x8000000405067290 */ /* 0x000fe4000fffe0ff */
[----:B------:R-:W-:Y:S02]  /*14e0*/  UIADD3 UR4, UPT, UPT, -UR5, UR4, URZ ;  /* 0x0000000405047290 */ /* 0x000fe4000fffe1ff */
[----:B------:R-:W-:Y:S02]  /*14f0*/  UIMAD UR26, UR6, UR10, UR26 ;  /* 0x0000000a061a72a4 */ /* 0x000fe4000f8e021a */
[----:B------:R-:W-:-:S12]  /*1500*/  UIMAD UR47, UR4, UR12, UR47 ;  /* 0x0000000c042f72a4 */ /* 0x000fd8000f8e022f */
.L_x_16:
[----:B------:R-:W-:Y:S01]  /*1510*/  BAR.SYNC.DEFER_BLOCKING 0x0 ;  /* 0x0000000000007b1d */ /* 0x000fe20000010000 */
[----:B------:R-:W-:Y:S01]  /*1520*/  UISETP.NE.AND UP0, UPT, UR15, 0x2, UPT ;  /* 0x000000020f00788c */ /* 0x000fe2000bf05270 */
[----:B------:R-:W-:Y:S02]  /*1530*/  ISETP.NE.OR P2, PT, R0, 0x2, !P2 ;  /* 0x000000020000780c */ /* 0x000fe40005745670 */
[----:B------:R-:W-:Y:S02]  /*1540*/  LOP3.LUT R0, R76, 0x1f, RZ, 0xc0, !PT ;  /* 0x0000001f4c007812 */ /* 0x000fe400078ec0ff */
[----:B------:R-:W1:Y:S04]  /*1550*/  LDCU UR39, c[0x0][0xb24] ;  /* 0x00016480ff2777ac */ /* 0x000e680008000800 */
[----:B------:R-:W-:Y:S05]  /*1560*/  BRA.U UP0, `(.L_x_17) ;  /* 0x0000002500cc7547 */ /* 0x000fea000b800000 */
[----:B------:R-:W2:Y:S01]  /*1570*/  LDCU UR7, c[0x0][0x390] ;  /* 0x00007200ff0777ac */ /* 0x000ea20008000800 */
[----:B------:R-:W-:Y:S01]  /*1580*/  PLOP3.LUT P1, PT, PT, PT, UP2, 0x80, 0x8 ;  /* 0x000000000008781c */ /* 0x000fe20003f2f028 */
[----:B------:R-:W-:Y:S01]  /*1590*/  IMAD.MOV.U32 R2, RZ, RZ, RZ ;  /* 0x000000ffff027224 */ /* 0x000fe200078e00ff */
[----:B------:R-:W-:Y:S01]  /*15a0*/  ISETP.EQ.OR P3, PT, R0, RZ, P2 ;  /* 0x000000ff0000720c */ /* 0x000fe20001762670 */
[----:B------:R-:W3:Y:S01]  /*15b0*/  LDCU UR6, c[0x0][0x5c0] ;  /* 0x0000b800ff0677ac */ /* 0x000ee20008000800 */
[----:B------:R-:W-:Y:S01]  /*15c0*/  PLOP3.LUT P1, PT, P1, PT, PT, 0x8, 0x80 ;  /* 0x000000000080781c */ /* 0x000fe20000f2e170 */
[----:B------:R-:W4:Y:S01]  /*15d0*/  LDCU UR49, c[0x0][0x370] ;  /* 0x00006e00ff3177ac */ /* 0x000f220008000800 */
[----:B------:R-:W1:Y:S01]  /*15e0*/  LDCU.64 UR40, c[0x0][0x348] ;  /* 0x00006900ff2877ac */ /* 0x000e620008000a00 */
[----:B------:R-:W1:Y:S01]  /*15f0*/  LDCU UR48, c[0x0][0x374] ;  /* 0x00006e80ff3077ac */ /* 0x000e620008000800 */
[----:B--2---:R-:W-:Y:S02]  /*1600*/  UIADD3 UR5, UPT, UPT, UR7, 0x3f, URZ ;  /* 0x0000003f07057890 */ /* 0x004fe4000fffe0ff */
[----:B---3--:R-:W-:-:S02]  /*1610*/  UIADD3 UR6, UPT, UPT, UR6, 0x3f, URZ ;  /* 0x0000003f06067890 */ /* 0x008fc4000fffe0ff */
[----:B------:R-:W-:Y:S02]  /*1620*/  USHF.R.S32.HI UR4, URZ, 0x1f, UR5 ;  /* 0x0000001fff047899 */ /* 0x000fe40008011405 */
[----:B------:R-:W-:Y:S02]  /*1630*/  UIADD3 UR53, UPT, UPT, UR7, 0x7e, URZ ;  /* 0x0000007e07357890 */ /* 0x000fe4000fffe0ff */
[----:B------:R-:W-:Y:S02]  /*1640*/  ULEA.HI UR4, UR4, UR5, URZ, 0x6 ;  /* 0x0000000504047291 */ /* 0x000fe4000f8f30ff */
[----:B------:R-:W-:Y:S02]  /*1650*/  UIADD3 UR5, UPT, UPT, UR7, -0x1, URZ ;  /* 0xffffffff07057890 */ /* 0x000fe4000fffe0ff */
[----:B------:R-:W-:Y:S02]  /*1660*/  USHF.R.S32.HI UR51, URZ, 0x6, UR4 ;  /* 0x00000006ff337899 */ /* 0x000fe40008011404 */
[----:B------:R-:W-:-:S02]  /*1670*/  UISETP.GE.U32.AND UP1, UPT, UR5, -0x7f, UPT ;  /* 0xffffff810500788c */ /* 0x000fc4000bf26070 */
[----:B------:R-:W-:Y:S02]  /*1680*/  UISETP.LT.U32.AND UP0, UPT, UR51, 0x1b, UPT ;  /* 0x0000001b3300788c */ /* 0x000fe4000bf01070 */
[----:B------:R-:W-:Y:S02]  /*1690*/  USHF.R.S32.HI UR4, URZ, 0x1f, UR6 ;  /* 0x0000001fff047899 */ /* 0x000fe40008011406 */
[----:B------:R-:W-:Y:S02]  /*16a0*/  USEL UR50, UR51, 0x1b, UP0 ;  /* 0x0000001b33327887 */ /* 0x000fe40008000000 */
[----:B------:R-:W-:Y:S02]  /*16b0*/  ULEA.HI UR4, UR4, UR6, URZ, 0x6 ;  /* 0x0000000604047291 */ /* 0x000fe4000f8f30ff */
[----:B------:R-:W-:Y:S02]  /*16c0*/  UIADD3 UR38, UPT, UPT, UR50, -0x1, URZ ;  /* 0xffffffff32267890 */ /* 0x000fe4000fffe0ff */
[----:B------:R-:W-:-:S02]  /*16d0*/  @UP1 UIADD3 UR38, UPT, UPT, UR50, URZ, URZ ;  /* 0x000000ff32261290 */ /* 0x000fc4000fffe0ff */
[----:B------:R-:W-:Y:S02]  /*16e0*/  USHF.R.S32.HI UR46, URZ, 0x6, UR4 ;  /* 0x00000006ff2e7899 */ /* 0x000fe40008011404 */
[----:B------:R-:W-:Y:S02]  /*16f0*/  UIADD3 UR52, UPT, UPT, UR51, -UR50, URZ ;  /* 0x8000003233347290 */ /* 0x000fe4000fffe0ff */
[----:B------:R-:W-:Y:S01]  /*1700*/  UIADD3 UR38, UPT, UPT, UR38, 0x1, URZ ;  /* 0x0000000126267890 */ /* 0x000fe2000fffe0ff */
[----:B------:R-:W-:Y:S01]  /*1710*/  UMOV UR28, 0x1 ;  /* 0x00000001001c7882 */ /* 0x000fe20000000000 */
[----:B-1--4-:R-:W-:-:S10]  /*1720*/  UMOV UR29, URZ ;  /* 0x000000ff001d7c82 */ /* 0x012fd40008000000 */
.L_x_33:
[----:B------:R-:W-:Y:S01]  /*1730*/  IMAD.U32 R4, RZ, RZ, UR46 ;  /* 0x0000002eff047e24 */ /* 0x000fe2000f8e00ff */
[----:B------:R-:W1:Y:S04]  /*1740*/  LDCU UR37, c[0x0][0x5c4] ;  /* 0x0000b880ff2577ac */ /* 0x000e680008000800 */
[-C--:B------:R-:W-:Y:S01]  /*1750*/  IABS R0, R4.reuse ;  /* 0x0000000400007213 */ /* 0x080fe20000000000 */
[----:B------:R-:W-:Y:S01]  /*1760*/  UMOV UR36, 0x400 ;  /* 0x0000040000247882 */ /* 0x000fe20000000000 */
[----:B------:R-:W-:Y:S01]  /*1770*/  IABS R4, R4 ;  /* 0x0000000400047213 */ /* 0x000fe20000000000 */
[----:B------:R-:W-:Y:S01]  /*1780*/  USHF.L.U32 UR34, UR47, 0x6, URZ ;  /* 0x000000062f227899 */ /* 0x000fe200080006ff */
[----:B------:R-:W-:Y:S01]  /*1790*/  R2UR UR6, R0 ;  /* 0x00000000000672ca */ /* 0x000fe200000e0000 */
[----:B------:R-:W-:Y:S01]  /*17a0*/  UMOV UR15, URZ ;  /* 0x000000ff000f7c82 */ /* 0x000fe20008000000 */
[----:B-1----:R-:W-:-:S11]  /*17b0*/  IMAD.U32 R3, RZ, RZ, UR37 ;  /* 0x00000025ff037e24 */ /* 0x002fd6000f8e00ff */
[----:B------:R-:W1:Y:S08]  /*17c0*/  I2F.RP R6, UR6 ;  /* 0x0000000600067d06 */ /* 0x000e700008209400 */
[----:B-1----:R-:W1:Y:S02]  /*17d0*/  MUFU.RCP R5, R6 ;  /* 0x0000000600057308 */ /* 0x002e640000001000 */
[----:B-1----:R-:W-:-:S06]  /*17e0*/  VIADD R5, R5, 0xffffffe ;  /* 0x0ffffffe05057836 */ /* 0x002fcc0000000000 */
[----:B------:R-:W1:Y:S02]  /*17f0*/  F2I.FTZ.U32.TRUNC.NTZ R0, R5 ;  /* 0x0000000500007305 */ /* 0x000e64000021f000 */
[----:B-1----:R-:W-:Y:S02]  /*1800*/  R2UR UR5, R0 ;  /* 0x00000000000572ca */ /* 0x002fe400000e0000 */
[----:B------:R-:W-:Y:S01]  /*1810*/  IABS R0, R3 ;  /* 0x0000000300007213 */ /* 0x000fe20000000000 */
[----:B------:R-:W-:-:S03]  /*1820*/  IMAD.U32 R3, RZ, RZ, UR26 ;  /* 0x0000001aff037e24 */ /* 0x000fc6000f8e00ff */
[----:B------:R-:W-:Y:S01]  /*1830*/  R2UR UR8, R0 ;  /* 0x00000000000872ca */ /* 0x000fe200000e0000 */
[----:B------:R-:W-:Y:S01]  /*1840*/  IMAD.MOV R0, RZ, RZ, -R4 ;  /* 0x000000ffff007224 */ /* 0x000fe200078e0a04 */
[----:B------:R-:W-:-:S04]  /*1850*/  IABS R3, R3 ;  /* 0x0000000300037213 */ /* 0x000fc80000000000 */
[----:B------:R-:W-:Y:S01]  /*1860*/  R2UR UR9, R3 ;  /* 0x00000000030972ca */ /* 0x000fe200000e0000 */
[----:B------:R-:W-:-:S04]  /*1870*/  UIADD3 UR4, UPT, UPT, URZ, -UR5, URZ ;  /* 0x80000005ff047290 */ /* 0x000fc8000fffe0ff */
[----:B------:R-:W-:Y:S02]  /*1880*/  UIMAD UR7, UR4, UR6, URZ ;  /* 0x00000006040772a4 */ /* 0x000fe4000f8e02ff */
[----:B------:R-:W1:Y:S01]  /*1890*/  I2F.RP R3, UR8 ;  /* 0x0000000800037d06 */ /* 0x000e620008209400 */
[----:B------:R-:W-:Y:S02]  /*18a0*/  UMOV UR4, URZ ;  /* 0x000000ff00047c82 */ /* 0x000fe40008000000 */
[----:B------:R-:W-:Y:S02]  /*18b0*/  UIMAD.WIDE.U32 UR4, UR5, UR7, UR4 ;  /* 0x00000007050472a5 */ /* 0x000fe4000f8e0004 */
[----:B------:R-:W-:-:S05]  /*18c0*/  R2UR UR7, R0 ;  /* 0x00000000000772ca */ /* 0x000fca00000e0000 */
[----:B------:R-:W-:Y:S02]  /*18d0*/  UMOV UR4, UR5 ;  /* 0x0000000500047c82 */ /* 0x000fe40008000000 */
[----:B------:R-:W-:Y:S01]  /*18e0*/  UIMAD.WIDE.U32 UR4, UR4, UR9, URZ ;  /* 0x00000009040472a5 */ /* 0x000fe2000f8e00ff */
[----:B-1----:R-:W1:Y:S06]  /*18f0*/  MUFU.RCP R0, R3 ;  /* 0x0000000300007308 */ /* 0x002e6c0000001000 */
[----:B------:R-:W-:Y:S02]  /*1900*/  UMOV UR4, UR5 ;  /* 0x0000000500047c82 */ /* 0x000fe40008000000 */
[----:B------:R-:W-:Y:S01]  /*1910*/  UIMAD UR5, UR4, UR7, UR9 ;  /* 0x00000007040572a4 */ /* 0x000fe2000f8e0209 */
[----:B------:R-:W2:Y:S03]  /*1920*/  S2UR UR7, SR_CgaCtaId ;  /* 0x00000000000779c3 */ /* 0x000ea60000008800 */
[----:B------:R-:W-:Y:S01]  /*1930*/  UISETP.GT.U32.AND UP0, UPT, UR6, UR5, UPT ;  /* 0x000000050600728c */ /* 0x000fe2000bf04070 */
[----:B-1----:R-:W-:-:S02]  /*1940*/  VIADD R0, R0, 0xffffffe ;  /* 0x0ffffffe00007836 */ /* 0x002fc40000000000 */
[----:B------:R-:W-:-:S08]  /*1950*/  IMAD.U32 R3, RZ, RZ, UR28 ;  /* 0x0000001cff037e24 */ /* 0x000fd0000f8e00ff */
[----:B------:R-:W-:Y:S01]  /*1960*/  @!UP0 UIADD3 UR5, UPT, UPT, UR5, -UR6, URZ ;  /* 0x8000000605058290 */ /* 0x000fe2000fffe0ff */
[----:B------:R-:W1:Y:S01]  /*1970*/  F2I.FTZ.U32.TRUNC.NTZ R0, R0 ;  /* 0x0000000000007305 */ /* 0x000e62000021f000 */
[----:B------:R-:W-:Y:S01]  /*1980*/  @!UP0 UIADD3 UR4, UPT, UPT, UR4, 0x1, URZ ;  /* 0x0000000104048890 */ /* 0x000fe2000fffe0ff */
[----:B------:R-:W-:Y:S01]  /*1990*/  SHF.L.U32 R3, R3, 0x1f, RZ ;  /* 0x0000001f03037819 */ /* 0x000fe200000006ff */
[----:B------:R-:W-:Y:S02]  /*19a0*/  UISETP.GE.U32.AND UP1, UPT, UR5, UR6, UPT ;  /* 0x000000060500728c */ /* 0x000fe4000bf26070 */
[----:B------:R-:W-:Y:S02]  /*19b0*/  ULOP3.LUT UR5, UR26, UR46, URZ, 0x3c, !UPT ;  /* 0x0000002e1a057292 */ /* 0x000fe4000f8e3cff */
[----:B--2---:R-:W-:Y:S02]  /*19c0*/  ULEA UR36, UR7, UR36, 0x18 ;  /* 0x0000002407247291 */ /* 0x004fe4000f8ec0ff */
[----:B------:R-:W-:-:S02]  /*19d0*/  UISETP.GE.AND UP0, UPT, UR5, URZ, UPT ;  /* 0x000000ff0500728c */ /* 0x000fc4000bf06270 */
[----:B------:R-:W-:-:S03]  /*19e0*/  ULEA UR7, UR29, UR36, 0x3 ;  /* 0x000000241d077291 */ /* 0x000fc6000f8e18ff */
[----:B------:R-:W-:Y:S01]  /*19f0*/  @UP1 UIADD3 UR4, UPT, UPT, UR4, 0x1, URZ ;  /* 0x0000000104041890 */ /* 0x000fe2000fffe0ff */
[----:B-1----:R-:W-:Y:S01]  /*1a00*/  R2UR UR5, R0 ;  /* 0x00000000000572ca */ /* 0x002fe200000e0000 */
[----:B------:R-:W-:-:S05]  /*1a10*/  UISETP.NE.AND UP1, UPT, UR46, URZ, UPT ;  /* 0x000000ff2e00728c */ /* 0x000fca000bf25270 */
[----:B------:R-:W-:Y:S01]  /*1a20*/  UMOV UR6, UR4 ;  /* 0x0000000400067c82 */ /* 0x000fe20008000000 */
[----:B------:R1:W2:Y:S01]  /*1a30*/  SYNCS.PHASECHK.TRANS64.TRYWAIT P0, [UR7+0xd8], R3 ;  /* 0x0000d803ff0075a7 */ /* 0x0002a20008001107 */
[----:B------:R-:W-:-:S04]  /*1a40*/  @!UP0 UIADD3 UR6, UPT, UPT, -UR6, URZ, URZ ;  /* 0x000000ff06068290 */ /* 0x000fc8000fffe1ff */
[----:B------:R-:W-:Y:S02]  /*1a50*/  @!UP1 ULOP3.LUT UR6, URZ, UR46, URZ, 0x33, !UPT ;  /* 0x0000002eff069292 */ /* 0x000fe4000f8e33ff */
[----:B------:R-:W-:-:S04]  /*1a60*/  UIADD3 UR4, UPT, UPT, URZ, -UR5, URZ ;  /* 0x80000005ff047290 */ /* 0x000fc8000fffe0ff */
[----:B------:R-:W-:Y:S01]  /*1a70*/  IMAD.U32 R0, RZ, RZ, UR6 ;  /* 0x00000006ff007e24 */ /* 0x000fe2000f8e00ff */
[----:B------:R-:W-:-:S03]  /*1a80*/  UIMAD UR7, UR4, UR8, URZ ;  /* 0x00000008040772a4 */ /* 0x000fc6000f8e02ff */
[----:B------:R-:W-:Y:S01]  /*1a90*/  UMOV UR4, URZ ;  /* 0x000000ff00047c82 */ /* 0x000fe20008000000 */
[----:B------:R-:W-:Y:S01]  /*1aa0*/  IABS R0, R0 ;  /* 0x0000000000007213 */ /* 0x000fe20000000000 */
[----:B------:R-:W-:-:S03]  /*1ab0*/  UIMAD.WIDE.U32 UR4, UR5, UR7, UR4 ;  /* 0x00000007050472a5 */ /* 0x000fc6000f8e0004 */
[----:B------:R-:W-:-:S04]  /*1ac0*/  R2UR UR9, R0 ;  /* 0x00000000000972ca */ /* 0x000fc800000e0000 */
[----:B------:R-:W-:-:S09]  /*1ad0*/  UMOV UR4, UR5 ;  /* 0x0000000500047c82 */ /* 0x000fd20008000000 */
[----:B------:R-:W-:-:S07]  /*1ae0*/  UIMAD.WIDE.U32 UR4, UR4, UR9, URZ ;  /* 0x00000009040472a5 */ /* 0x000fce000f8e00ff */
[----:B------:R-:W-:Y:S02]  /*1af0*/  UMOV UR4, UR5 ;  /* 0x0000000500047c82 */ /* 0x000fe40008000000 */
[----:B------:R-:W-:-:S04]  /*1b00*/  UIADD3 UR5, UPT, UPT, -UR4, URZ, URZ ;  /* 0x000000ff04057290 */ /* 0x000fc8000fffe1ff */
[----:B------:R-:W-:-:S04]  /*1b10*/  UIMAD UR5, UR8, UR5, UR9 ;  /* 0x00000005080572a4 */ /* 0x000fc8000f8e0209 */
[----:B------:R-:W-:-:S11]  /*1b20*/  UISETP.GT.U32.AND UP0, UPT, UR8, UR5, UPT ;  /* 0x000000050800728c */ /* 0x000fd6000bf04070 */
[----:B------:R-:W-:Y:S02]  /*1b30*/  @!UP0 UIADD3 UR5, UPT, UPT, UR5, -UR8, URZ ;  /* 0x8000000805058290 */ /* 0x000fe4000fffe0ff */
[----:B------:R-:W-:Y:S02]  /*1b40*/  @!UP0 UIADD3 UR4, UPT, UPT, UR4, 0x1, URZ ;  /* 0x0000000104048890 */ /* 0x000fe4000fffe0ff */
[----:B------:R-:W-:Y:S02]  /*1b50*/  UISETP.GE.U32.AND UP1, UPT, UR5, UR8, UPT ;  /* 0x000000080500728c */ /* 0x000fe4000bf26070 */
[----:B------:R-:W-:-:S04]  /*1b60*/  ULOP3.LUT UR5, UR6, UR37, URZ, 0x3c, !UPT ;  /* 0x0000002506057292 */ /* 0x000fc8000f8e3cff */
[----:B------:R-:W-:-:S05]  /*1b70*/  UISETP.GE.AND UP0, UPT, UR5, URZ, UPT ;  /* 0x000000ff0500728c */ /* 0x000fca000bf06270 */
[----:B------:R-:W-:Y:S02]  /*1b80*/  @UP1 UIADD3 UR4, UPT, UPT, UR4, 0x1, URZ ;  /* 0x0000000104041890 */ /* 0x000fe4000fffe0ff */
[----:B------:R-:W-:-:S05]  /*1b90*/  UISETP.NE.AND UP1, UPT, UR37, URZ, UPT ;  /* 0x000000ff2500728c */ /* 0x000fca000bf25270 */
[----:B------:R-:W-:Y:S01]  /*1ba0*/  UMOV UR31, UR4 ;  /* 0x00000004001f7c82 */ /* 0x000fe20008000000 */
[----:B------:R-:W-:Y:S02]  /*1bb0*/  UIADD3 UR4, UPT, UPT, -UR6, URZ, URZ ;  /* 0x000000ff06047290 */ /* 0x000fe4000fffe1ff */
[----:B------:R-:W-:Y:S02]  /*1bc0*/  @!UP0 UIADD3 UR31, UPT, UPT, -UR31, URZ, URZ ;  /* 0x000000ff1f1f8290 */ /* 0x000fe4000fffe1ff */
[----:B------:R-:W-:Y:S02]  /*1bd0*/  UISETP.GE.U32.AND UP0, UPT, UR53, 0x7f, UPT ;  /* 0x0000007f3500788c */ /* 0x000fe4000bf06070 */
[----:B------:R-:W-:Y:S02]  /*1be0*/  @!UP1 ULOP3.LUT UR31, URZ, UR37, URZ, 0x33, !UPT ;  /* 0x00000025ff1f9292 */ /* 0x000fe4000f8e33ff */
[----:B------:R-:W-:Y:S02]  /*1bf0*/  UIMAD UR4, UR46, UR4, UR26 ;  /* 0x000000042e0472a4 */ /* 0x000fe4000f8e021a */
[----:B------:R-:W-:-:S02]  /*1c00*/  UIADD3 UR5, UPT, UPT, -UR31, URZ, URZ ;  /* 0x000000ff1f057290 */ /* 0x000fc4000fffe1ff */
[----:B------:R-:W-:Y:S02]  /*1c10*/  USHF.L.U32 UR10, UR4, 0x6, URZ ;  /* 0x00000006040a7899 */ /* 0x000fe400080006ff */
[----:B------:R-:W-:Y:S01]  /*1c20*/  UIMAD UR37, UR37, UR5, UR6 ;  /* 0x00000005252572a4 */ /* 0x000fe2000f8e0206 */
[----:B-12---:R-:W-:Y:S11]  /*1c30*/  BRA.U !UP0, `(.L_x_18) ;  /* 0x0000000508107547 */ /* 0x006ff6000b800000 */
[----:B------:R-:W1:Y:S01]  /*1c40*/  LDCU.64 UR8, c[0x0][0x5b0] ;  /* 0x0000b600ff0877ac */ /* 0x000e620008000a00 */
[----:B------:R-:W1:Y:S01]  /*1c50*/  LDCU.64 UR26, c[0x0][0x5d8] ;  /* 0x0000bb00ff1a77ac */ /* 0x000e620008000a00 */
[----:B------:R-:W2:Y:S01]  /*1c60*/  LDCU UR19, c[0x0][0x598] ;  /* 0x0000b300ff1377ac */ /* 0x000ea20008000800 */
[----:B------:R-:W3:Y:S01]  /*1c70*/  LDCU UR18, c[0x0][0x58c] ;  /* 0x0000b180ff1277ac */ /* 0x000ee20008000800 */
[----:B------:R-:W4:Y:S01]  /*1c80*/  LDCU UR21, c[0x0][0x59c] ;  /* 0x0000b380ff1577ac */ /* 0x000f220008000800 */
[----:B------:R-:W2:Y:S01]  /*1c90*/  LDCU UR20, c[0x0][0x5a0] ;  /* 0x0000b400ff1477ac */ /* 0x000ea20008000800 */
[----:B------:R-:W2:Y:S01]  /*1ca0*/  LDCU.64 UR16, c[0x0][0x590] ;  /* 0x0000b200ff1077ac */ /* 0x000ea20008000a00 */
[----:B------:R-:W2:Y:S01]  /*1cb0*/  LDCU.64 UR6, c[0x0][0x5b8] ;  /* 0x0000b700ff0677ac */ /* 0x000ea20008000a00 */
[----:B------:R-:W2:Y:S01]  /*1cc0*/  LDCU.64 UR4, c[0x0][0x5d0] ;  /* 0x0000ba00ff0477ac */ /* 0x000ea20008000a00 */
[----:B-1----:R-:W-:Y:S02]  /*1cd0*/  UIMAD UR30, UR37, UR8, UR26 ;  /* 0x00000008251e72a4 */ /* 0x002fe4000f8e021a */
[----:B------:R-:W-:Y:S01]  /*1ce0*/  UIMAD UR27, UR31, UR9, UR27 ;  /* 0x000000091f1b72a4 */ /* 0x000fe2000f8e021b */
[----:B------:R-:W-:Y:S01]  /*1cf0*/  UMOV UR14, URZ ;  /* 0x000000ff000e7c82 */ /* 0x000fe20008000000 */
[----:B---34-:R-:W-:-:S10]  /*1d00*/  UMOV UR11, UR29 ;  /* 0x0000001d000b7c82 */ /* 0x018fd40008000000 */
.L_x_23:
[----:B------:R-:W-:Y:S01]  /*1d10*/  @!P2 MOV R3, 0x2000 ;  /* 0x000020000003a802 */ /* 0x000fe20000000f00 */
[----:B------:R-:W-:Y:S01]  /*1d20*/  ULEA UR33, UR11, UR36, 0x3 ;  /* 0x000000240b217291 */ /* 0x000fe2000f8e18ff */
[----:B---3--:R-:W-:Y:S11]  /*1d30*/  @P0 BRA `(.L_x_19) ;  /* 0x0000000000100947 */ /* 0x008ff60003800000 */
[----:B------:R-:W-:Y:S04]  /*1d40*/  MOV R0, UR28 ;  /* 0x0000001c00007c02 */ /* 0x000fe80008000f00 */
[----:B------:R-:W-:Y:S04]  /*1d50*/  SHF.L.U32 R5, R0, 0x1f, RZ ;  /* 0x0000001f00057819 */ /* 0x000fe800000006ff */
[----:B------:R-:W1:Y:S02]  /*1d60*/  SYNCS.PHASECHK.TRANS64.TRYWAIT P0, [UR33+0xd8], R5 ;  /* 0x0000d805ff0075a7 */ /* 0x000e640008001121 */
[----:B-1----:R-:W-:Y:S05]  /*1d70*/  @!P0 BRA `(.L_x_20) ;  /* 0x0000006000788947 */ /* 0x002fea0003800000 */
.L_x_19:
[----:B------:R3:W-:Y:S01]  /*1d80*/  @!P2 SYNCS.ARRIVE.TRANS64 RZ, [UR33], R3 ;  /* 0x00000003ffffa9a7 */ /* 0x0007e20008000021 */
[----:B------:R-:W-:Y:S04]  /*1d90*/  BSSY.RECONVERGENT B0, `(.L_x_21) ;  /* 0x0000003000007945 */ /* 0x000fe80003800200 */
[----:B------:R-:W-:Y:S05]  /*1da0*/  @P3 BRA `(.L_x_22) ;  /* 0x0000000000043947 */ /* 0x000fea0003800000 */
[----:B--2---:R-:W-:Y:S05]  /*1db0*/  BPT.TRAP 0x1 ;  /* 0x000000040000795c */ /* 0x004fea0000300000 */
.L_x_22:
[----:B--2---:R-:W-:Y:S05]  /*1dc0*/  BSYNC.RECONVERGENT B0 ;  /* 0x0000000000007941 */ /* 0x004fea0003800200 */
.L_x_21:
[----:B------:R-:W-:Y:S02]  /*1dd0*/  UIADD3 UR8, UPT, UPT, UR11, 0x1, URZ ;  /* 0x000000010b087890 */ /* 0x000fe4000fffe0ff */
[----:B------:R-:W-:Y:S02]  /*1de0*/  USHF.L.U32 UR35, UR14, 0x6, URZ ;  /* 0x000000060e237899 */ /* 0x000fe400080006ff */
[----:B------:R-:W-:Y:S02]  /*1df0*/  UISETP.NE.AND UP0, UPT, UR8, 0x1b, UPT ;  /* 0x0000001b0800788c */ /* 0x000fe4000bf05270 */
[----:B------:R-:W-:Y:S02]  /*1e00*/  UISETP.NE.AND UP2, UPT, UR19, 0x1, UPT ;  /* 0x000000011300788c */ /* 0x000fe4000bf45270 */
[----:B------:R-:W-:Y:S02]  /*1e10*/  USEL UR9, URZ, 0x1, UP0 ;  /* 0x00000001ff097887 */ /* 0x000fe40008000000 */
[----:B------:R-:W-:Y:S02]  /*1e20*/  USEL UR29, UR8, URZ, UP0 ;  /* 0x000000ff081d7287 */ /* 0x000fe40008000000 */
[----:B------:R-:W-:Y:S02]  /*1e30*/  ULOP3.LUT UR28, UR28, UR9, URZ, 0x3c, !UPT ;  /* 0x000000091c1c7292 */ /* 0x000fe4000f8e3cff */
[----:B------:R-:W-:Y:S02]  /*1e40*/  ULEA UR8, UR29, UR36, 0x3 ;  /* 0x000000241d087291 */ /* 0x000fe4000f8e18ff */
[----:B------:R-:W-:Y:S02]  /*1e50*/  UISETP.NE.AND UP0, UPT, UR18, 0x1, UPT ;  /* 0x000000011200788c */ /* 0x000fe4000bf05270 */
[----:B------:R-:W-:Y:S01]  /*1e60*/  UIADD3 UR24, UP1, UPT, UR40, 0x80, URZ ;  /* 0x0000008028187890 */ /* 0x000fe2000ff3e0ff */
[----:B-1----:R-:W-:Y:S01]  /*1e70*/  MOV R0, UR28 ;  /* 0x0000001c00007c02 */ /* 0x002fe20008000f00 */
[----:B------:R-:W-:Y:S02]  /*1e80*/  ULEA UR15, UR11, UR36, 0xc ;  /* 0x000000240b0f7291 */ /* 0x000fe4000f8e60ff */
[----:B------:R-:W-:Y:S01]  /*1e90*/  UIADD3.X UR25, UPT, UPT, URZ, UR41, URZ, UP1, !UPT ;  /* 0x00000029ff197290 */ /* 0x000fe20008ffe4ff */
[----:B---3--:R-:W-:Y:S01]  /*1ea0*/  SHF.L.U32 R3, R0, 0x1f, RZ ;  /* 0x0000001f00037819 */ /* 0x008fe200000006ff */
[----:B------:R-:W-:Y:S02]  /*1eb0*/  UIADD3 UR32, UPT, UPT, UR15, 0x2600, URZ ;  /* 0x000026000f207890 */ /* 0x000fe4000fffe0ff */
[----:B------:R-:W-:Y:S01]  /*1ec0*/  UPRMT UR26, UR30, 0x40, UR27 ;  /* 0x000000401e1a7896 */ /* 0x000fe2000800001b */
[----:B------:R1:W3:Y:S01]  /*1ed0*/  SYNCS.PHASECHK.TRANS64.TRYWAIT P0, [UR8+0xd8], R3 ;  /* 0x0000d803ff0075a7 */ /* 0x0002e20008001108 */
[----:B------:R-:W-:Y:S02]  /*1ee0*/  UIMAD.WIDE.U32 UR8, UR35, UR16, URZ ;  /* 0x00000010230872a5 */ /* 0x000fe4000f8e00ff */
[----:B------:R-:W-:Y:S02]  /*1ef0*/  UIADD3 UR14, UPT, UPT, UR14, 0x1, URZ ;  /* 0x000000010e0e7890 */ /* 0x000fe4000fffe0ff */
[----:B------:R-:W-:Y:S01]  /*1f00*/  USHF.R.U32.HI UR9, URZ, UR17, UR9 ;  /* 0x00000011ff097299 */ /* 0x000fe20008011609 */
[----:B------:R-:W-:Y:S01]  /*1f10*/  UMOV UR42, 0x0 ;  /* 0x00000000002a7882 */ /* 0x000fe20000000000 */
[----:B------:R-:W-:Y:S02]  /*1f20*/  UMOV UR43, 0x10000000 ;  /* 0x10000000002b7882 */ /* 0x000fe40000000000 */
[----:B------:R-:W-:Y:S01]  /*1f30*/  USEL UR9, UR35, UR9, !UP0 ;  /* 0x0000000923097287 */ /* 0x000fe2000c000000 */
[----:B------:R-:W-:Y:S01]  /*1f40*/  UTMALDG.2D [UR32], [UR24], desc[UR42] ;  /* 0x00002a20180075b4 */ /* 0x000fe20008009000 */
[----:B------:R-:W-:Y:S02]  /*1f50*/  UIADD3 UR22, UP0, UPT, UR40, 0x180, URZ ;  /* 0x0000018028167890 */ /* 0x000fe4000ff1e0ff */
[----:B------:R-:W-:Y:S02]  /*1f60*/  UIMAD.WIDE.U32 UR12, UR9, UR21, URZ ;  /* 0x00000015090c72a5 */ /* 0x000fe4000f8e00ff */
[----:B------:R-:W-:Y:S02]  /*1f70*/  UIADD3 UR11, UPT, UPT, -UR9, URZ, URZ ;  /* 0x000000ff090b7290 */ /* 0x000fe4000fffe1ff */
[----:B------:R-:W-:Y:S02]  /*1f80*/  USHF.R.U32.HI UR13, URZ, UR20, UR13 ;  /* 0x00000014ff0d7299 */ /* 0x000fe4000801160d */
[----:B------:R-:W-:Y:S02]  /*1f90*/  UIMAD UR11, UR18, UR11, UR35 ;  /* 0x0000000b120b72a4 */ /* 0x000fe4000f8e0223 */
[----:B------:R-:W-:Y:S02]  /*1fa0*/  USEL UR13, UR9, UR13, !UP2 ;  /* 0x0000000d090d7287 */ /* 0x000fe4000d000000 */
[----:B------:R-:W-:Y:S02]  /*1fb0*/  UIMAD UR11, UR11, UR6, UR4 ;  /* 0x000000060b0b72a4 */ /* 0x000fe4000f8e0204 */
[----:B------:R-:W-:Y:S02]  /*1fc0*/  UIADD3 UR8, UPT, UPT, -UR13, URZ, URZ ;  /* 0x000000ff0d087290 */ /* 0x000fe4000fffe1ff */
[----:B------:R-:W-:Y:S02]  /*1fd0*/  UIADD3.X UR23, UPT, UPT, URZ, UR41, URZ, UP0, !UPT ;  /* 0x00000029ff177290 */ /* 0x000fe400087fe4ff */
[----:B------:R-:W-:Y:S02]  /*1fe0*/  UIMAD UR9, UR19, UR8, UR9 ;  /* 0x00000008130972a4 */ /* 0x000fe4000f8e0209 */
[----:B------:R-:W-:Y:S02]  /*1ff0*/  UIADD3 UR8, UPT, UPT, UR15, 0x1d600, URZ ;  /* 0x0001d6000f087890 */ /* 0x000fe4000fffe0ff */
[----:B------:R-:W-:Y:S02]  /*2000*/  UIMAD UR12, UR9, UR7, UR5 ;  /* 0x00000007090c72a4 */ /* 0x000fe4000f8e0205 */
[----:B------:R-:W-:Y:S01]  /*2010*/  UPRMT UR15, UR26, 0x5410, URZ ;  /* 0x000054101a0f7896 */ /* 0x000fe200080000ff */
[----:B------:R-:W-:Y:S01]  /*2020*/  UMOV UR9, UR33 ;  /* 0x0000002100097c82 */ /* 0x000fe20008000000 */
[----:B------:R-:W-:Y:S07]  /*2030*/  UISETP.NE.AND UP0, UPT, UR14, UR38, UPT ;  /* 0x000000260e00728c */ /* 0x000fee000bf05270 */
[----:B------:R2:W-:Y:S02]  /*2040*/  UTMALDG.4D.IM2COL [UR8], [UR22], UR15 ;  /* 0x00000008160073b4 */ /* 0x0005e4000805800f */
[----:B--2---:R-:W-:Y:S01]  /*2050*/  UMOV UR15, UR38 ;  /* 0x00000026000f7c82 */ /* 0x004fe20008000000 */
[----:B------:R-:W-:Y:S01]  /*2060*/  UMOV UR11, UR29 ;  /* 0x0000001d000b7c82 */ /* 0x000fe20008000000 */
[----:B-1----:R-:W-:Y:S05]  /*2070*/  BRA.U UP0, `(.L_x_23) ;  /* 0xfffffffd00247547 */ /* 0x002fea000b83ffff */
.L_x_18:
[----:B------:R-:W-:Y:S01]  /*2080*/  ULEA UR4, UR29, UR36, 0x3 ;  /* 0x000000241d047291 */ /* 0x000fe2000f8e18ff */
[----:B------:R-:W-:Y:S01]  /*2090*/  MOV R0, UR28 ;  /* 0x0000001c00007c02 */ /* 0x000fe20008000f00 */
[----:B------:R-:W-:Y:S01]  /*20a0*/  @!P1 SYNCS.ARRIVE.TRANS64.A1T0 RZ, [UR36+0x1c8], RZ ;  /* 0x0001c8ffffff99a7 */ /* 0x000fe20008100024 */
[----:B------:R-:W-:Y:S02]  /*20b0*/  UISETP.GT.AND UP0, UPT, UR51, UR50, UPT ;  /* 0x000000323300728c */ /* 0x000fe4000bf04270 */
[----:B------:R-:W-:-:S04]  /*20c0*/  SHF.L.U32 R0, R0, 0x1f, RZ ;  /* 0x0000001f00007819 */ /* 0x000fc800000006ff */
[----:B---3--:R1:W2:Y:S03]  /*20d0*/  SYNCS.PHASECHK.TRANS64.TRYWAIT P0, [UR4+0xd8], R0 ;  /* 0x0000d800ff0075a7 */ /* 0x0082a60008001104 */
[----:B------:R-:W-:Y:S05]  /*20e0*/  BRA.U !UP0, `(.L_x_24) ;  /* 0x0000000508107547 */ /* 0x000fea000b800000 */
[----:B------:R-:W3:Y:S01]  /*20f0*/  LDCU.64 UR8, c[0x0][0x5b0] ;  /* 0x0000b600ff0877ac */ /* 0x000ee20008000a00 */
[----:B------:R-:W3:Y:S01]  /*2100*/  LDCU.64 UR32, c[0x0][0x5d8] ;  /* 0x0000bb00ff2077ac */ /* 0x000ee20008000a00 */
[----:B------:R-:W4:Y:S01]  /*2110*/  LDCU UR18, c[0x0][0x598] ;  /* 0x0000b300ff1277ac */ /* 0x000f220008000800 */
[----:B------:R-:W1:Y:S01]  /*2120*/  LDCU UR14, c[0x0][0x58c] ;  /* 0x0000b180ff0e77ac */ /* 0x000e620008000800 */
[----:B------:R-:W1:Y:S01]  /*2130*/  LDCU UR20, c[0x0][0x59c] ;  /* 0x0000b380ff1477ac */ /* 0x000e620008000800 */
[----:B------:R-:W1:Y:S01]  /*2140*/  LDCU UR19, c[0x0][0x5a0] ;  /* 0x0000b400ff1377ac */ /* 0x000e620008000800 */
[----:B---3--:R-:W-:Y:S01]  /*2150*/  UIMAD UR35, UR37, UR8, UR32 ;  /* 0x00000008252372a4 */ /* 0x008fe2000f8e0220 */
[----:B------:R-:W3:Y:S01]  /*2160*/  LDCU.64 UR16, c[0x0][0x590] ;  /* 0x0000b200ff1077ac */ /* 0x000ee20008000a00 */
[----:B------:R-:W1:Y:S01]  /*2170*/  LDCU.64 UR6, c[0x0][0x5b8] ;  /* 0x0000b700ff0677ac */ /* 0x000e620008000a00 */
[----:B------:R-:W1:Y:S01]  /*2180*/  LDCU.64 UR4, c[0x0][0x5d0] ;  /* 0x0000ba00ff0477ac */ /* 0x000e620008000a00 */
[----:B------:R-:W-:-:S02]  /*2190*/  UIMAD UR33, UR31, UR9, UR33 ;  /* 0x000000091f2172a4 */ /* 0x000fc4000f8e0221 */
[----:B------:R-:W-:Y:S01]  /*21a0*/  UIADD3 UR37, UPT, UPT, UR52, UR15, URZ ;  /* 0x0000000f34257290 */ /* 0x000fe2000fffe0ff */
[----:B----4-:R-:W-:-:S11]  /*21b0*/  UMOV UR11, UR29 ;  /* 0x0000001d000b7c82 */ /* 0x010fd60008000000 */
.L_x_29:
[----:B------:R-:W-:Y:S01]  /*21c0*/  @!P2 MOV R3, 0x2000 ;  /* 0x000020000003a802 */ /* 0x000fe20000000f00 */
[----:B------:R-:W-:Y:S01]  /*21d0*/  ULEA UR25, UR11, UR36, 0x3 ;  /* 0x000000240b197291 */ /* 0x000fe2000f8e18ff */
[----:B-12---:R-:W-:Y:S11]  /*21e0*/  @P0 BRA `(.L_x_25) ;  /* 0x0000000000100947 */ /* 0x006ff60003800000 */
[----:B-1----:R-:W-:Y:S04]  /*21f0*/  MOV R0, UR28 ;  /* 0x0000001c00007c02 */ /* 0x002fe80008000f00 */
[----:B------:R-:W-:Y:S04]  /*2200*/  SHF.L.U32 R5, R0, 0x1f, RZ ;  /* 0x0000001f00057819 */ /* 0x000fe800000006ff */
[----:B------:R-:W1:Y:S02]  /*2210*/  SYNCS.PHASECHK.TRANS64.TRYWAIT P0, [UR25+0xd8], R5 ;  /* 0x0000d805ff0075a7 */ /* 0x000e640008001119 */
[----:B-1----:R-:W-:Y:S05]  /*2220*/  @!P0 BRA `(.L_x_26) ;  /* 0x0000005c00648947 */ /* 0x002fea0003800000 */
.L_x_25:
[----:B------:R2:W-:Y:S01]  /*2230*/  @!P2 SYNCS.ARRIVE.TRANS64 RZ, [UR25], R3 ;  /* 0x00000003ffffa9a7 */ /* 0x0005e20008000019 */
[----:B------:R-:W-:Y:S04]  /*2240*/  BSSY.RECONVERGENT B0, `(.L_x_27) ;  /* 0x0000003000007945 */ /* 0x000fe80003800200 */
[----:B------:R-:W-:Y:S05]  /*2250*/  @P3 BRA `(.L_x_28) ;  /* 0x0000000000043947 */ /* 0x000fea0003800000 */
[----:B-1-3--:R-:W-:Y:S05]  /*2260*/  BPT.TRAP 0x1 ;  /* 0x000000040000795c */ /* 0x00afea0000300000 */
.L_x_28:
[----:B-1-3--:R-:W-:Y:S05]  /*2270*/  BSYNC.RECONVERGENT B0 ;  /* 0x0000000000007941 */ /* 0x00afea0003800200 */
.L_x_27:
        /* <DEDUP_REMOVED lines=10> */
[----:B------:R-:W-:Y:S01]  /*2320*/  MOV R0, UR28 ;  /* 0x0000001c00007c02 */ /* 0x000fe20008000f00 */
[----:B------:R-:W-:Y:S02]  /*2330*/  ULEA UR21, UR11, UR36, 0xc ;  /* 0x000000240b157291 */ /* 0x000fe4000f8e60ff */
[----:B------:R-:W-:Y:S01]  /*2340*/  UIADD3.X UR23, UPT, UPT, URZ, UR41, URZ, UP1, !UPT ;  /* 0x00000029ff177290 */ /* 0x000fe20008ffe4ff */
[----:B--2---:R-:W-:Y:S01]  /*2350*/  SHF.L.U32 R3, R0, 0x1f, RZ ;  /* 0x0000001f00037819 */ /* 0x004fe200000006ff */
[----:B------:R-:W-:Y:S02]  /*2360*/  UIADD3 UR24, UPT, UPT, UR21, 0x2600, URZ ;  /* 0x0000260015187890 */ /* 0x000fe4000fffe0ff */
[----:B------:R-:W-:Y:S01]  /*2370*/  UPRMT UR32, UR35, 0x40, UR33 ;  /* 0x0000004023207896 */ /* 0x000fe20008000021 */
[----:B------:R4:W1:Y:S01]  /*2380*/  SYNCS.PHASECHK.TRANS64.TRYWAIT P0, [UR8+0xd8], R3 ;  /* 0x0000d803ff0075a7 */ /* 0x0008620008001108 */
[----:B------:R-:W-:Y:S02]  /*2390*/  UIMAD.WIDE.U32 UR8, UR27, UR16, URZ ;  /* 0x000000101b0872a5 */ /* 0x000fe4000f8e00ff */
[----:B------:R-:W-:Y:S02]  /*23a0*/  UIADD3 UR15, UPT, UPT, UR15, 0x1, URZ ;  /* 0x000000010f0f7890 */ /* 0x000fe4000fffe0ff */
[----:B------:R-:W-:Y:S01]  /*23b0*/  USHF.R.U32.HI UR9, URZ, UR17, UR9 ;  /* 0x00000011ff097299 */ /* 0x000fe20008011609 */
[----:B------:R-:W-:Y:S01]  /*23c0*/  UMOV UR42, 0x0 ;  /* 0x00000000002a7882 */ /* 0x000fe20000000000 */
[----:B------:R-:W-:Y:S02]  /*23d0*/  UMOV UR43, 0x10000000 ;  /* 0x10000000002b7882 */ /* 0x000fe40000000000 */
[----:B------:R-:W-:Y:S02]  /*23e0*/  USEL UR9, UR27, UR9, !UP0 ;  /* 0x000000091b097287 */ /* 0x000fe4000c000000 */
[----:B------:R-:W-:Y:S02]  /*23f0*/  UIADD3 UR30, UP0, UPT, UR40, 0x180, URZ ;  /* 0x00000180281e7890 */ /* 0x000fe4000ff1e0ff */
[----:B------:R-:W-:Y:S02]  /*2400*/  UIMAD.WIDE.U32 UR12, UR9, UR20, URZ ;  /* 0x00000014090c72a5 */ /* 0x000fe4000f8e00ff */
[----:B------:R-:W-:Y:S02]  /*2410*/  UIADD3 UR11, UPT, UPT, -UR9, URZ, URZ ;  /* 0x000000ff090b7290 */ /* 0x000fe4000fffe1ff */
[----:B------:R-:W-:Y:S02]  /*2420*/  USHF.R.U32.HI UR13, URZ, UR19, UR13 ;  /* 0x00000013ff0d7299 */ /* 0x000fe4000801160d */
[----:B------:R-:W-:Y:S02]  /*2430*/  UIMAD UR11, UR14, UR11, UR27 ;  /* 0x0000000b0e0b72a4 */ /* 0x000fe4000f8e021b */
[----:B------:R-:W-:Y:S02]  /*2440*/  USEL UR13, UR9, UR13, !UP2 ;  /* 0x0000000d090d7287 */ /* 0x000fe4000d000000 */
[----:B------:R-:W-:Y:S02]  /*2450*/  UIMAD UR11, UR11, UR6, UR4 ;  /* 0x000000060b0b72a4 */ /* 0x000fe4000f8e0204 */
[----:B------:R-:W-:Y:S01]  /*2460*/  UIADD3 UR8, UPT, UPT, -UR13, URZ, URZ ;  /* 0x000000ff0d087290 */ /* 0x000fe2000fffe1ff */
[----:B------:R-:W-:Y:S01]  /*2470*/  UMOV UR26, UR34 ;  /* 0x00000022001a7c82 */ /* 0x000fe20008000000 */
[----:B------:R-:W-:Y:S01]  /*2480*/  UIADD3.X UR31, UPT, UPT, URZ, UR41, URZ, UP0, !UPT ;  /* 0x00000029ff1f7290 */ /* 0x000fe200087fe4ff */
[----:B------:R-:W-:Y:S01]  /*2490*/  UTMALDG.2D [UR24], [UR22], desc[UR42] ;  /* 0x00002a18160075b4 */ /* 0x000fe20008009000 */
        /* <DEDUP_REMOVED lines=8> */
[----:B----4-:R-:W-:Y:S05]  /*2520*/  BRA.U UP0, `(.L_x_29) ;  /* 0xfffffffd00247547 */ /* 0x010fea000b83ffff */
.L_x_24:
[----:B------:R-:W-:Y:S01]  /*2530*/  SHF.L.U32 R3, R2, 0x1f, RZ ;  /* 0x0000001f02037819 */ /* 0x000fe200000006ff */
[----:B------:R-:W-:-:S03]  /*2540*/  NOP ;  /* 0x0000000000007918 */ /* 0x000fc60000000000 */
[----:B-12---:R-:W1:Y:S02]  /*2550*/  SYNCS.PHASECHK.TRANS64.TRYWAIT P0, [UR36+0x1d0], R3 ;  /* 0x0001d003ff0075a7 */ /* 0x006e640008001124 */
[----:B-1----:R-:W-:Y:S05]  /*2560*/  @!P0 BRA `(.L_x_30) ;  /* 0x0000005800ac8947 */ /* 0x002fea0003800000 */
.L_x_116:
[----:B------:R-:W2:Y:S01]  /*2570*/  LDS.128 R4, [UR36+0x210] ;  /* 0x00021024ff047984 */ /* 0x000ea20008000c00 */
[----:B------:R-:W-:Y:S02]  /*2580*/  UIADD3 UR4, UPT, UPT, UR36, 0x1d8, URZ ;  /* 0x000001d824047890 */ /* 0x000fe4000fffe0ff */
[----:B------:R-:W-:Y:S01]  /*2590*/  UISETP.GE.AND UP0, UPT, UR39, 0x1, UPT ;  /* 0x000000012700788c */ /* 0x000fe2000bf06270 */
[----:B------:R-:W-:Y:S01]  /*25a0*/  @!PT LDS RZ, [RZ] ;  /* 0x00000000fffff984 */ /* 0x000fe20000000800 */
[----:B------:R-:W-:Y:S01]  /*25b0*/  @!PT LDS RZ, [RZ] ;  /* 0x00000000fffff984 */ /* 0x000fe20000000800 */
[----:B------:R-:W-:Y:S01]  /*25c0*/  @!PT LDS RZ, [RZ] ;  /* 0x00000000fffff984 */ /* 0x000fe20000000800 */
[----:B------:R-:W-:Y:S01]  /*25d0*/  @!PT LDS RZ, [RZ] ;  /* 0x00000000fffff984 */ /* 0x000fe20000000800 */
[----:B------:R3:W-:Y:S06]  /*25e0*/  MEMBAR.ALL.CTA ;  /* 0x0000000000007992 */ /* 0x0007ec0000008000 */
[----:B---3--:R-:W3:Y:S01]  /*25f0*/  FENCE.VIEW.ASYNC.S ;  /* 0x00000000000073c6 */ /* 0x008ee20000000000 */
[----:B------:R-:W-:-:S09]  /*2600*/  UPRMT UR4, URZ, 0x654, UR4 ;  /* 0x00000654ff047896 */ /* 0x000fd20008000004 */
[----:B---3--:R-:W-:Y:S01]  /*2610*/  SYNCS.ARRIVE.TRANS64.RED.A1T0 RZ, [UR4], RZ ;  /* 0x000000ffffff79a7 */ /* 0x008fe20008100404 */
[----:B--2---:R-:W-:-:S13]  /*2620*/  LOP3.LUT P0, RZ, R6, 0x1, RZ, 0xc0, !PT ;  /* 0x0000000106ff7812 */ /* 0x004fda000780c0ff */
[----:B------:R-:W-:Y:S01]  /*2630*/  VOTEU.ANY UP1, P0 ;  /* 0x0000000000ff7886 */ /* 0x000fe20000020100 */
[----:B------:R-:W-:-:S13]  /*2640*/  PLOP3.LUT P0, PT, PT, PT, UP1, 0x80, 0x8 ;  /* 0x000000000008781c */ /* 0x000fda0003f0f018 */
[----:B-1----:R-:W-:Y:S02]  /*2650*/  @P0 MOV R0, R4 ;  /* 0x0000000400000202 */ /* 0x002fe40000000f00 */
[----:B------:R-:W-:Y:S02]  /*2660*/  @P0 LOP3.LUT R4, R5, 0xffff, RZ, 0xc0, !PT ;  /* 0x0000ffff05040812 */ /* 0x000fe400078ec0ff */
[----:B------:R-:W-:Y:S02]  /*2670*/  @P0 R2UR UR6, R0 ;  /* 0x00000000000602ca */ /* 0x000fe400000e0000 */
[----:B------:R-:W-:-:S11]  /*2680*/  @P0 R2UR UR5, R4 ;  /* 0x00000000040502ca */ /* 0x000fd600000e0000 */
[----:B------:R-:W-:Y:S02]  /*2690*/  @UP1 UMOV UR45, UR6 ;  /* 0x00000006002d1c82 */ /* 0x000fe40008000000 */
[----:B------:R-:W-:Y:S01]  /*26a0*/  @UP1 UMOV UR44, UR5 ;  /* 0x00000005002c1c82 */ /* 0x000fe20008000000 */
[----:B------:R-:W-:Y:S05]  /*26b0*/  BRA.U !UP0, `(.L_x_31) ;  /* 0x0000000108d47547 */ /* 0x000fea000b800000 */
[----:B------:R-:W1:Y:S01]  /*26c0*/  LDCU.128 UR16, c[0x0][0xb10] ;  /* 0x00016200ff1077ac */ /* 0x000e620008000c00 */
[----:B------:R-:W2:Y:S01]  /*26d0*/  LDCU UR21, c[0x0][0xb20] ;  /* 0x00016400ff1577ac */ /* 0x000ea20008000800 */
[----:B------:R-:W3:Y:S01]  /*26e0*/  LDCU UR20, c[0x0][0xb0c] ;  /* 0x00016180ff1477ac */ /* 0x000ee20008000800 */
[----:B------:R-:W4:Y:S01]  /*26f0*/  LDCU.64 UR14, c[0x0][0xb28] ;  /* 0x00016500ff0e77ac */ /* 0x000f220008000a00 */
[----:B------:R-:W-:Y:S02]  /*2700*/  UISETP.NE.AND UP3, UPT, UR39, 0x1, UPT ;  /* 0x000000012700788c */ /* 0x000fe4000bf65270 */
[----:B-1----:R-:W-:Y:S02]  /*2710*/  UIMAD.WIDE.U32 UR4, UR48, UR19, URZ ;  /* 0x00000013300472a5 */ /* 0x002fe4000f8e00ff */
[----:B------:R-:W-:Y:S02]  /*2720*/  UIMAD.WIDE.U32 UR6, UR49, UR16, URZ ;  /* 0x00000010310672a5 */ /* 0x000fe4000f8e00ff */
[----:B------:R-:W-:-:S02]  /*2730*/  UISETP.NE.AND UP0, UPT, UR18, 0x1, UPT ;  /* 0x000000011200788c */ /* 0x000fc4000bf05270 */
[----:B------:R-:W-:Y:S01]  /*2740*/  UIMAD.WIDE.U32 UR10, UR44, UR19, URZ ;  /* 0x000000132c0a72a5 */ /* 0x000fe2000f8e00ff */
[----:B------:R-:W-:Y:S01]  /*2750*/  UMOV UR4, UR5 ;  /* 0x0000000500047c82 */ /* 0x000fe20008000000 */
[----:B---3--:R-:W-:Y:S02]  /*2760*/  UISETP.NE.AND UP2, UPT, UR20, 0x1, UPT ;  /* 0x000000011400788c */ /* 0x008fe4000bf45270 */
[----:B--2---:R-:W-:Y:S02]  /*2770*/  USHF.R.U32.HI UR5, URZ, UR21, UR4 ;  /* 0x00000015ff057299 */ /* 0x004fe40008011604 */
[----:B------:R-:W-:Y:S01]  /*2780*/  UIMAD.WIDE.U32 UR12, UR45, UR16, URZ ;  /* 0x000000102d0c72a5 */ /* 0x000fe2000f8e00ff */
[----:B------:R-:W-:Y:S01]  /*2790*/  UMOV UR4, UR7 ;  /* 0x0000000700047c82 */ /* 0x000fe20008000000 */
[----:B------:R-:W-:Y:S02]  /*27a0*/  USEL UR5, UR48, UR5, !UP0 ;  /* 0x0000000530057287 */ /* 0x000fe4000c000000 */
[----:B------:R-:W-:-:S02]  /*27b0*/  USHF.R.U32.HI UR4, URZ, UR17, UR4 ;  /* 0x00000011ff047299 */ /* 0x000fc40008011604 */
[----:B----4-:R-:W-:Y:S02]  /*27c0*/  UIMAD.WIDE.U32 UR8, UR5, UR14, URZ ;  /* 0x0000000e050872a5 */ /* 0x010fe4000f8e00ff */
[----:B------:R-:W-:Y:S01]  /*27d0*/  USEL UR6, UR49, UR4, !UP2 ;  /* 0x0000000431067287 */ /* 0x000fe2000d000000 */
[----:B------:R-:W-:Y:S02]  /*27e0*/  UMOV UR12, UR13 ;  /* 0x0000000d000c7c82 */ /* 0x000fe40008000000 */
[----:B------:R-:W-:Y:S01]  /*27f0*/  UMOV UR4, UR11 ;  /* 0x0000000b00047c82 */ /* 0x000fe20008000000 */
[----:B------:R-:W-:Y:S01]  /*2800*/  UIMAD.WIDE.U32 UR10, UR6, UR14, URZ ;  /* 0x0000000e060a72a5 */ /* 0x000fe2000f8e00ff */
[----:B------:R-:W-:Y:S01]  /*2810*/  UMOV UR8, UR9 ;  /* 0x0000000900087c82 */ /* 0x000fe20008000000 */
[----:B------:R-:W-:Y:S02]  /*2820*/  USHF.R.U32.HI UR4, URZ, UR21, UR4 ;  /* 0x00000015ff047299 */ /* 0x000fe40008011604 */
[----:B------:R-:W-:-:S03]  /*2830*/  @UP3 USHF.R.U32.HI UR5, URZ, UR15, UR8 ;  /* 0x0000000fff053299 */ /* 0x000fc60008011608 */
[----:B------:R-:W-:Y:S01]  /*2840*/  UMOV UR10, UR11 ;  /* 0x0000000b000a7c82 */ /* 0x000fe20008000000 */
[----:B------:R-:W-:Y:S02]  /*2850*/  USHF.R.U32.HI UR17, URZ, UR17, UR12 ;  /* 0x00000011ff117299 */ /* 0x000fe4000801160c */
[----:B------:R-:W-:Y:S02]  /*2860*/  USEL UR4, UR44, UR4, !UP0 ;  /* 0x000000042c047287 */ /* 0x000fe4000c000000 */
[----:B------:R-:W-:Y:S02]  /*2870*/  @UP3 USHF.R.U32.HI UR6, URZ, UR15, UR10 ;  /* 0x0000000fff063299 */ /* 0x000fe4000801160a */
[----:B------:R-:W-:Y:S02]  /*2880*/  UIMAD UR7, UR39, UR5, URZ ;  /* 0x00000005270772a4 */ /* 0x000fe4000f8e02ff */
[----:B------:R-:W-:Y:S02]  /*2890*/  USEL UR5, UR45, UR17, !UP2 ;  /* 0x000000112d057287 */ /* 0x000fe4000d000000 */
[----:B------:R-:W-:-:S02]  /*28a0*/  UIMAD UR10, UR39, UR6, URZ ;  /* 0x00000006270a72a4 */ /* 0x000fc4000f8e02ff */
[----:B------:R-:W-:Y:S02]  /*28b0*/  UISETP.GE.AND UP0, UPT, UR4, UR7, UPT ;  /* 0x000000070400728c */ /* 0x000fe4000bf06270 */
[----:B------:R-:W-:Y:S02]  /*28c0*/  UIMAD.WIDE.U32 UR8, UR4, UR14, URZ ;  /* 0x0000000e040872a5 */ /* 0x000fe4000f8e00ff */
[----:B------:R-:W-:Y:S02]  /*28d0*/  UISETP.GE.OR UP0, UPT, UR5, UR10, UP0 ;  /* 0x0000000a0500728c */ /* 0x000fe40008706670 */
[----:B------:R-:W-:-:S03]  /*28e0*/  UIMAD.WIDE.U32 UR10, UR5, UR14, URZ ;  /* 0x0000000e050a72a5 */ /* 0x000fc6000f8e00ff */
[----:B------:R-:W-:Y:S01]  /*28f0*/  UMOV UR7, UR9 ;  /* 0x0000000900077c82 */ /* 0x000fe20008000000 */
[----:B------:R-:W-:Y:S02]  /*2900*/  UIADD3 UR9, UPT, UPT, -UR4, URZ, URZ ;  /* 0x000000ff04097290 */ /* 0x000fe4000fffe1ff */
[----:B------:R-:W-:Y:S02]  /*2910*/  USHF.R.U32.HI UR7, URZ, UR15, UR7 ;  /* 0x0000000fff077299 */ /* 0x000fe40008011607 */
[----:B------:R-:W-:Y:S02]  /*2920*/  UIMAD UR10, UR18, UR9, UR44 ;  /* 0x00000009120a72a4 */ /* 0x000fe4000f8e022c */
[----:B------:R-:W-:Y:S01]  /*2930*/  USEL UR7, UR4, UR7, !UP3 ;  /* 0x0000000704077287 */ /* 0x000fe2000d800000 */
[----:B------:R-:W-:Y:S01]  /*2940*/  @!UP0 UMOV UR8, UR11 ;  /* 0x0000000b00088c82 */ /* 0x000fe20008000000 */
[----:B------:R-:W-:Y:S02]  /*2950*/  UIADD3 UR11, UPT, UPT, -UR5, URZ, URZ ;  /* 0x000000ff050b7290 */ /* 0x000fe4000fffe1ff */
[----:B------:R-:W-:-:S02]  /*2960*/  @!UP0 USHF.R.U32.HI UR8, URZ, UR15, UR8 ;  /* 0x0000000fff088299 */ /* 0x000fc40008011608 */
[----:B------:R-:W-:Y:S02]  /*2970*/  UIADD3 UR9, UPT, UPT, -UR7, URZ, URZ ;  /* 0x000000ff07097290 */ /* 0x000fe4000fffe1ff */
[----:B------:R-:W-:Y:S02]  /*2980*/  @!UP0 USEL UR8, UR5, UR8, !UP3 ;  /* 0x0000000805088287 */ /* 0x000fe4000d800000 */
[----:B------:R-:W-:Y:S02]  /*2990*/  UIMAD UR9, UR39, UR9, UR4 ;  /* 0x00000009270972a4 */ /* 0x000fe4000f8e0204 */
[----:B------:R-:W-:Y:S02]  /*29a0*/  @!UP0 UIADD3 UR7, UPT, UPT, UR7, -UR8, URZ ;  /* 0x8000000807078290 */ /* 0x000fe4000fffe0ff */
[----:B------:R-:W-:Y:S02]  /*29b0*/  @!UP0 UIMAD UR8, UR9, UR6, UR8 ;  /* 0x00000006090882a4 */ /* 0x000fe4000f8e0208 */
[----:B------:R-:W-:-:S02]  /*29c0*/  @!UP0 UIMAD UR4, UR39, UR7, UR5 ;  /* 0x00000007270482a4 */ /* 0x000fc4000f8e0205 */
[----:B------:R-:W-:Y:S02]  /*29d0*/  UIMAD UR6, UR20, UR11, UR45 ;  /* 0x0000000b140672a4 */ /* 0x000fe4000f8e022d */
[----:B------:R-:W-:Y:S01]  /*29e0*/  UIMAD UR44, UR4, UR18, UR10 ;  /* 0x00000012042c72a4 */ /* 0x000fe2000f8e020a */
[----:B------:R-:W-:Y:S02]  /*29f0*/  @!UP0 UMOV UR5, UR8 ;  /* 0x0000000800058c82 */ /* 0x000fe40008000000 */
[----:B------:R-:W-:-:S12]  /*2a00*/  UIMAD UR45, UR5, UR20, UR6 ;  /* 0x00000014052d72a4 */ /* 0x000fd8000f8e0206 */
.L_x_31:
        /* <DEDUP_REMOVED lines=20> */
.L_x_32:
[----:B------:R-:W-:Y:S02]  /*2b50*/  R2UR UR5, R71 ;  /* 0x00000000470572ca */ /* 0x000fe400000e0000 */
[----:B------:R-:W-:Y:S02]  /*2b60*/  R2UR UR4, R70 ;  /* 0x00000000460472ca */ /* 0x000fe400000e0000 */
[----:B------:R-:W-:Y:S02]  /*2b70*/  PLOP3.LUT P1, PT, PT, PT, PT, 0x80, 0x8 ;  /* 0x000000000008781c */ /* 0x000fe40003f2f070 */
[----:B------:R-:W-:-:S07]  /*2b80*/  LOP3.LUT R2, R2, 0x1, RZ, 0x3c, !PT ;  /* 0x0000000102027812 */ /* 0x000fce00078e3cff */
[----:B------:R-:W-:Y:S02]  /*2b90*/  UIADD3 UR47, UPT, UPT, UR45, UR5, URZ ;  /* 0x000000052d2f7290 */ /* 0x000fe4000fffe0ff */
[----:B------:R-:W-:Y:S01]  /*2ba0*/  UIADD3 UR26, UPT, UPT, UR44, UR4, URZ ;  /* 0x000000042c1a7290 */ /* 0x000fe2000fffe0ff */
[----:B------:R-:W-:Y:S11]  /*2bb0*/  BRA.U UP1, `(.L_x_33) ;  /* 0xffffffe901dc7547 */ /* 0x000ff6000b83ffff */
[----:B------:R-:W-:Y:S01]  /*2bc0*/  UIADD3 UR36, UPT, UPT, UR36, 0xd8, URZ ;  /* 0x000000d824247890 */ /* 0x000fe2000fffe0ff */
[----:B------:R-:W-:-:S03]  /*2bd0*/  MOV R3, UR28 ;  /* 0x0000001c00037c02 */ /* 0x000fc60008000f00 */
[----:B------:R-:W-:Y:S01]  /*2be0*/  ULEA UR4, UR29, UR36, 0x3 ;  /* 0x000000241d047291 */ /* 0x000fe2000f8e18ff */
[----:B------:R-:W-:-:S08]  /*2bf0*/  SHF.L.U32 R3, R3, 0x1f, RZ ;  /* 0x0000001f03037819 */ /* 0x000fd000000006ff */
[----:B------:R-:W1:Y:S02]  /*2c00*/  SYNCS.PHASECHK.TRANS64.TRYWAIT P0, [UR4], R3 ;  /* 0x00000003ff0075a7 */ /* 0x000e640008001104 */
[----:B-1----:R-:W-:Y:S05]  /*2c10*/  @!P0 BRA `(.L_x_34) ;  /* 0x0000005400188947 */ /* 0x002fea0003800000 */
.L_x_118:
[----:B------:R-:W-:-:S04]  /*2c20*/  UIADD3 UR4, UPT, UPT, UR29, 0x1, URZ ;  /* 0x000000011d047890 */ /* 0x000fc8000fffe0ff */
[----:B------:R-:W-:-:S04]  /*2c30*/  UISETP.NE.AND UP0, UPT, UR4, 0x1b, UPT ;  /* 0x0000001b0400788c */ /* 0x000fc8000bf05270 */
[----:B------:R-:W-:Y:S02]  /*2c40*/  USEL UR5, URZ, 0x1, UP0 ;  /* 0x00000001ff057887 */ /* 0x000fe40008000000 */
[----:B------:R-:W-:Y:S02]  /*2c50*/  USEL UR4, UR4, URZ, UP0 ;  /* 0x000000ff04047287 */ /* 0x000fe40008000000 */
[----:B------:R-:W-:Y:S02]  /*2c60*/  ULOP3.LUT UR6, UR28, UR5, URZ, 0x3c, !UPT ;  /* 0x000000051c067292 */ /* 0x000fe4000f8e3cff */
[----:B------:R-:W-:-:S04]  /*2c70*/  ULEA UR5, UR4, UR36, 0x3 ;  /* 0x0000002404057291 */ /* 0x000fc8000f8e18ff */
[----:B-1----:R-:W-:-:S04]  /*2c80*/  MOV R3, UR6 ;  /* 0x0000000600037c02 */ /* 0x002fc80008000f00 */
[----:B------:R-:W-:-:S04]  /*2c90*/  SHF.L.U32 R3, R3, 0x1f, RZ ;  /* 0x0000001f03037819 */ /* 0x000fc800000006ff */
[----:B------:R-:W1:Y:S02]  /*2ca0*/  SYNCS.PHASECHK.TRANS64.TRYWAIT P0, [UR5], R3 ;  /* 0x00000003ff0075a7 */ /* 0x000e640008001105 */
[----:B-1----:R-:W-:Y:S05]  /*2cb0*/  @!P0 BRA `(.L_x_35) ;  /* 0x0000005400088947 */ /* 0x002fea0003800000 */
.L_x_120:
        /* <DEDUP_REMOVED lines=10> */
.L_x_122:
        /* <DEDUP_REMOVED lines=10> */
.L_x_124:
        /* <DEDUP_REMOVED lines=10> */
.L_x_126:
        /* <DEDUP_REMOVED lines=10> */
.L_x_128:
        /* <DEDUP_REMOVED lines=10> */
.L_x_130:
        /* <DEDUP_REMOVED lines=10> */
.L_x_132:
        /* <DEDUP_REMOVED lines=10> */
.L_x_134:
        /* <DEDUP_REMOVED lines=10> */
.L_x_136:
        /* <DEDUP_REMOVED lines=10> */
.L_x_138:
        /* <DEDUP_REMOVED lines=10> */
.L_x_140:
        /* <DEDUP_REMOVED lines=10> */
.L_x_142:
        /* <DEDUP_REMOVED lines=10> */
.L_x_144:
        /* <DEDUP_REMOVED lines=10> */
.L_x_146:
        /* <DEDUP_REMOVED lines=10> */
.L_x_148:
        /* <DEDUP_REMOVED lines=10> */
.L_x_150:
        /* <DEDUP_REMOVED lines=10> */
.L_x_152:
        /* <DEDUP_REMOVED lines=10> */
.L_x_154:
        /* <DEDUP_REMOVED lines=10> */
.L_x_156:
        /* <DEDUP_REMOVED lines=10> */
.L_x_158:
        /* <DEDUP_REMOVED lines=10> */
.L_x_160:
        /* <DEDUP_REMOVED lines=10> */
.L_x_162:
        /* <DEDUP_REMOVED lines=10> */
.L_x_164:
        /* <DEDUP_REMOVED lines=10> */
.L_x_166:
        /* <DEDUP_REMOVED lines=10> */
.L_x_168:
[----:B------:R-:W-:-:S04]  /*3bc0*/  UIADD3 UR4, UPT, UPT, UR4, 0x1, URZ ;  /* 0x0000000104047890 */ /* 0x000fc8000fffe0ff */
[----:B------:R-:W-:-:S04]  /*3bd0*/  UISETP.NE.AND UP0, UPT, UR4, 0x1b, UPT ;  /* 0x0000001b0400788c */ /* 0x000fc8000bf05270 */
[----:B------:R-:W-:Y:S02]  /*3be0*/  USEL UR5, URZ, 0x1, UP0 ;  /* 0x00000001ff057887 */ /* 0x000fe40008000000 */
[----:B------:R-:W-:Y:S02]  /*3bf0*/  USEL UR4, UR4, URZ, UP0 ;  /* 0x000000ff04047287 */ /* 0x000fe40008000000 */
[----:B------:R-:W-:Y:S02]  /*3c00*/  ULOP3.LUT UR5, UR6, UR5, URZ, 0x3c, !UPT ;  /* 0x0000000506057292 */ /* 0x000fe4000f8e3cff */
[----:B------:R-:W-:-:S04]  /*3c10*/  ULEA UR4, UR4, UR36, 0x3 ;  /* 0x0000002404047291 */ /* 0x000fc8000f8e18ff */
[----:B------:R-:W-:Y:S02]  /*3c20*/  IMAD.U32 R2, RZ, RZ, UR5 ;  /* 0x00000005ff027e24 */ /* 0x000fe4000f8e00ff */
[----:B-1----:R-:W-:-:S03]  /*3c30*/  MOV R0, UR4 ;  /* 0x0000000400007c02 */ /* 0x002fc60008000f00 */
[----:B------:R-:W-:-:S07]  /*3c40*/  SHF.L.U32 R3, R2, 0x1f, RZ ;  /* 0x0000001f02037819 */ /* 0x000fce00000006ff */
.L_x_60:
[----:B-1----:R1:W2:Y:S02]  /*3c50*/  SYNCS.PHASECHK.TRANS64.TRYWAIT P0, [R0+URZ], R3 ;  /* 0x00000003000075a7 */ /* 0x0022a400080011ff */
[----:B--2---:R-:W-:Y:S05]  /*3c60*/  @!P0 NANOSLEEP.SYNCS 0x989680 ;  /* 0x009896800000895d */ /* 0x004fea0003900000 */
[----:B------:R-:W2:Y:S02]  /*3c70*/  @!P0 SYNCS.PHASECHK.TRANS64 P0, [R0+URZ], R3 ;  /* 0x00000003000085a7 */ /* 0x000ea400080010ff */
[----:B--2---:R-:W-:Y:S05]  /*3c80*/  @P0 EXIT ;  /* 0x000000000000094d */ /* 0x004fea0003800000 */
[----:B------:R-:W-:Y:S05]  /*3c90*/  BRA `(.L_x_60) ;  /* 0xfffffffc00ec7947 */ /* 0x000fea000383ffff */
.L_x_17:
[----:B------:R-:W2:Y:S02]  /*3ca0*/  S2UR UR4, SR_CgaCtaId ;  /* 0x00000000000479c3 */ /* 0x000ea40000008800 */
[----:B--2---:R-:W-:-:S04]  /*3cb0*/  UISETP.NE.AND UP0, UPT, UR4, URZ, UPT ;  /* 0x000000ff0400728c */ /* 0x004fc8000bf05270 */
[----:B------:R-:W-:-:S09]  /*3cc0*/  UISETP.NE.OR UP0, UPT, UR15, 0x1, UP0 ;  /* 0x000000010f00788c */ /* 0x000fd20008705670 */
[----:B------:R-:W-:Y:S05]  /*3cd0*/  BRA.U UP0, `(.L_x_61) ;  /* 0x0000000100b47547 */ /* 0x000fea000b800000 */
[----:B------:R-:W2:Y:S01]  /*3ce0*/  S2UR UR5, SR_CgaCtaId ;  /* 0x00000000000579c3 */ /* 0x000ea20000008800 */
[----:B------:R-:W-:Y:S01]  /*3cf0*/  UMOV UR4, 0x400 ;  /* 0x0000040000047882 */ /* 0x000fe20000000000 */
[----:B------:R-:W-:Y:S01]  /*3d00*/  HFMA2 R3, -RZ, RZ, 0, 5.9604644775390625e-08 ;  /* 0x00000001ff037431 */ /* 0x000fe200000001ff */
[----:B------:R-:W-:Y:S01]  /*3d10*/  ISETP.NE.AND P0, PT, R0, RZ, PT ;  /* 0x000000ff0000720c */ /* 0x000fe20003f05270 */
[----:B------:R-:W-:Y:S01]  /*3d20*/  IMAD.MOV.U32 R8, RZ, RZ, RZ ;  /* 0x000000ffff087224 */ /* 0x000fe200078e00ff */
[----:B--2---:R-:W-:-:S04]  /*3d30*/  ULEA UR4, UR5, UR4, 0x18 ;  /* 0x0000000405047291 */ /* 0x004fc8000f8ec0ff */
[----:B------:R-:W-:Y:S02]  /*3d40*/  UIADD3 UR5, UPT, UPT, UR4, 0x1d8, URZ ;  /* 0x000001d804057890 */ /* 0x000fe4000fffe0ff */
[----:B------:R-:W-:Y:S02]  /*3d50*/  UIADD3 UR8, UPT, UPT, UR4, 0x1d0, URZ ;  /* 0x000001d004087890 */ /* 0x000fe4000fffe0ff */
[----:B------:R-:W-:-:S12]  /*3d60*/  UPRMT UR5, URZ, 0x654, UR5 ;  /* 0x00000654ff057896 */ /* 0x000fd80008000005 */
.L_x_64:
[----:B------:R-:W-:Y:S01]  /*3d70*/  SHF.L.U32 R7, R3, 0x1f, RZ ;  /* 0x0000001f03077819 */ /* 0x000fe200000006ff */
[----:B------:R-:W-:Y:S02]  /*3d80*/  IMAD.U32 R9, RZ, RZ, UR8 ;  /* 0x00000008ff097e24 */ /* 0x000fe4000f8e00ff */
[----:B------:R-:W-:Y:S01]  /*3d90*/  @!P0 IMAD.MOV.U32 R5, RZ, RZ, 0x10 ;  /* 0x00000010ff058424 */ /* 0x000fe200078e00ff */
[----:B------:R-:W2:Y:S02]  /*3da0*/  SYNCS.PHASECHK.TRANS64.TRYWAIT P1, [UR4+0x1d8], R7 ;  /* 0x0001d807ff0075a7 */ /* 0x000ea40008021104 */
[----:B------:R-:W-:-:S04]  /*3db0*/  PRMT R9, R0, 0x654, R9 ;  /* 0x0000065400097816 */ /* 0x000fc80000000009 */
[----:B------:R-:W-:Y:S01]  /*3dc0*/  SEL R2, R9, R2, !P0 ;  /* 0x0000000209027207 */ /* 0x000fe20004000000 */
[----:B--2---:R-:W-:Y:S06]  /*3dd0*/  @!P1 BRA `(.L_x_62) ;  /* 0x0000004c00189947 */ /* 0x004fec0003800000 */
.L_x_170:
[----:B------:R-:W-:Y:S01]  /*3de0*/  UIADD3 UR6, UPT, UPT, UR4, 0x210, URZ ;  /* 0x0000021004067890 */ /* 0x000fe2000fffe0ff */
[----:B------:R3:W-:Y:S01]  /*3df0*/  @!P0 SYNCS.ARRIVE.TRANS64.RED RZ, [R2+URZ], R5 ;  /* 0x0000000502ff89a7 */ /* 0x0007e200080004ff */
[----:B------:R-:W-:Y:S01]  /*3e00*/  UIADD3 UR7, UPT, UPT, UR4, 0x1d0, URZ ;  /* 0x000001d004077890 */ /* 0x000fe2000fffe0ff */
[----:B------:R-:W-:-:S08]  /*3e10*/  LOP3.LUT R3, R3, 0x1, RZ, 0x3c, !PT ;  /* 0x0000000103037812 */ /* 0x000fd000078e3cff */
[----:B------:R-:W-:Y:S06]  /*3e20*/  UGETNEXTWORKID.BROADCAST [UR6], [UR7] ;  /* 0x00000000060073ca */ /* 0x000fec0008000100 */
[----:B---3--:R-:W-:-:S04]  /*3e30*/  SHF.L.U32 R5, R8, 0x1f, RZ ;  /* 0x0000001f08057819 */ /* 0x008fc800000006ff */
[----:B------:R-:W3:Y:S02]  /*3e40*/  SYNCS.PHASECHK.TRANS64.TRYWAIT P1, [UR4+0x1d0], R5 ;  /* 0x0001d005ff0075a7 */ /* 0x000ee40008021104 */
[----:B---3--:R-:W-:Y:S05]  /*3e50*/  @!P1 BRA `(.L_x_63) ;  /* 0x0000004c00109947 */ /* 0x008fea0003800000 */
.L_x_172:
[----:B--2---:R-:W2:Y:S01]  /*3e60*/  LDS.128 R4, [UR4+0x210] ;  /* 0x00021004ff047984 */ /* 0x004ea20008000c00 */
[----:B------:R-:W-:Y:S01]  /*3e70*/  LOP3.LUT R8, R8, 0x1, RZ, 0x3c, !PT ;  /* 0x0000000108087812 */ /* 0x000fe200078e3cff */
[----:B------:R-:W-:Y:S01]  /*3e80*/  @!PT LDS RZ, [RZ] ;  /* 0x00000000fffff984 */ /* 0x000fe20000000800 */
[----:B------:R-:W-:Y:S01]  /*3e90*/  @!PT LDS RZ, [RZ] ;  /* 0x00000000fffff984 */ /* 0x000fe20000000800 */
[----:B------:R-:W-:Y:S01]  /*3ea0*/  @!PT LDS RZ, [RZ] ;  /* 0x00000000fffff984 */ /* 0x000fe20000000800 */
[----:B------:R-:W-:Y:S01]  /*3eb0*/  @!PT LDS RZ, [RZ] ;  /* 0x00000000fffff984 */ /* 0x000fe20000000800 */
[----:B------:R3:W-:Y:S06]  /*3ec0*/  MEMBAR.ALL.CTA ;  /* 0x0000000000007992 */ /* 0x0007ec0000008000 */
[----:B---3--:R-:W3:Y:S02]  /*3ed0*/  FENCE.VIEW.ASYNC.S ;  /* 0x00000000000073c6 */ /* 0x008ee40000000000 */
[----:B---3--:R-:W-:Y:S01]  /*3ee0*/  SYNCS.ARRIVE.TRANS64.RED.A1T0 RZ, [UR5], RZ ;  /* 0x000000ffffff79a7 */ /* 0x008fe20008100405 */
[----:B--2---:R-:W-:-:S13]  /*3ef0*/  LOP3.LUT P1, RZ, R6, 0x1, RZ, 0xc0, !PT ;  /* 0x0000000106ff7812 */ /* 0x004fda000782c0ff */
[----:B------:R-:W-:Y:S05]  /*3f00*/  @P1 BRA `(.L_x_64) ;  /* 0xfffffffc00981947 */ /* 0x000fea000383ffff */
[----:B------:R-:W-:-:S04]  /*3f10*/  SHF.L.U32 R0, R3, 0x1f, RZ ;  /* 0x0000001f03007819 */ /* 0x000fc800000006ff */
[----:B------:R-:W2:Y:S02]  /*3f20*/  SYNCS.PHASECHK.TRANS64 P0, [UR4+0x1d8], R0 ;  /* 0x0001d800ff0075a7 */ /* 0x000ea40008001004 */
[----:B-12---:R-:W-:Y:S05]  /*3f30*/  @P0 EXIT ;  /* 0x000000000000094d */ /* 0x006fea0003800000 */
[----:B------:R-:W-:-:S07]  /*3f40*/  MOV R0, UR4 ;  /* 0x0000000400007c02 */ /* 0x000fce0008000f00 */
.L_x_65:
[----:B-1----:R-:W-:-:S04]  /*3f50*/  SHF.L.U32 R5, R3, 0x1f, RZ ;  /* 0x0000001f03057819 */ /* 0x002fc800000006ff */
[----:B------:R1:W2:Y:S03]  /*3f60*/  SYNCS.PHASECHK.TRANS64.TRYWAIT P0, [R0+URZ+0x1d8], R5 ;  /* 0x0001d805000075a7 */ /* 0x0002a600080011ff */
[----:B--2---:R-:W-:Y:S05]  /*3f70*/  @!P0 NANOSLEEP.SYNCS 0x989680 ;  /* 0x009896800000895d */ /* 0x004fea0003900000 */
[----:B------:R-:W2:Y:S02]  /*3f80*/  @!P0 SYNCS.PHASECHK.TRANS64 P0, [R0+URZ+0x1d8], R5 ;  /* 0x0001d805000085a7 */ /* 0x000ea400080010ff */
[----:B--2---:R-:W-:Y:S05]  /*3f90*/  @P0 EXIT ;  /* 0x000000000000094d */ /* 0x004fea0003800000 */
[----:B------:R-:W-:Y:S05]  /*3fa0*/  BRA `(.L_x_65) ;  /* 0xfffffffc00e87947 */ /* 0x000fea000383ffff */
.L_x_61:
[----:B------:R-:W-:-:S09]  /*3fb0*/  UISETP.NE.AND UP0, UPT, UR15, URZ, UPT ;  /* 0x000000ff0f00728c */ /* 0x000fd2000bf05270 */
[----:B------:R-:W-:Y:S05]  /*3fc0*/  BRA.U UP0, `(.L_x_66) ;  /* 0x0000000d003c7547 */ /* 0x000fea000b800000 */
[----:B------:R-:W2:Y:S01]  /*3fd0*/  S2UR UR7, SR_CgaCtaId ;  /* 0x00000000000779c3 */ /* 0x000ea20000008800 */
[----:B------:R-:W-:Y:S01]  /*3fe0*/  UMOV UR4, 0x40 ;  /* 0x0000004000047882 */ /* 0x000fe20000000000 */
[----:B------:R-:W-:Y:S01]  /*3ff0*/  NOP ;  /* 0x0000000000007918 */ /* 0x000fe20000000000 */
[----:B------:R-:W-:Y:S01]  /*4000*/  UMOV UR6, 0x400 ;  /* 0x0000040000067882 */ /* 0x000fe20000000000 */
[----:B--2---:R-:W-:Y:S02]  /*4010*/  ULEA UR5, UR7, UR4, 0x18 ;  /* 0x0000000407057291 */ /* 0x004fe4000f8ec0ff */
[----:B------:R-:W-:-:S07]  /*4020*/  ULEA UR6, UR7, UR6, 0x18 ;  /* 0x0000000607067291 */ /* 0x000fce000f8ec0ff */
[----:B------:R-:W2:Y:S02]  /*4030*/  LDS.U8 R0, [UR5+0x1c] ;  /* 0x00001c05ff007984 */ /* 0x000ea40008000000 */
[----:B--2---:R-:W-:-:S13]  /*4040*/  ISETP.NE.AND P0, PT, R0, RZ, PT ;  /* 0x000000ff0000720c */ /* 0x004fda0003f05270 */
[----:B------:R-:W-:Y:S05]  /*4050*/  @P0 BRA `(.L_x_67) ;  /* 0x0000000000580947 */ /* 0x000fea0003800000 */
[----:B------:R-:W-:-:S13]  /*4060*/  ELECT P0, URZ, PT ;  /* 0x0000000000ff782f */ /* 0x000fda0003800000 */
[----:B------:R-:W-:Y:S05]  /*4070*/  @!P0 BRA `(.L_x_68) ;  /* 0x0000000000608947 */ /* 0x000fea0003800000 */
[----:B------:R-:W-:Y:S01]  /*4080*/  UMOV UR4, 0x10 ;  /* 0x0000001000047882 */ /* 0x000fe20000000000 */
[----:B------:R-:W-:Y:S01]  /*4090*/  HFMA2 R0, -RZ, RZ, 0, 5.9604644775390625e-08 ;  /* 0x00000001ff007431 */ /* 0x000fe200000001ff */
[----:B------:R-:W-:-:S03]  /*40a0*/  MOV R2, 0xffff ;  /* 0x0000ffff00027802 */ /* 0x000fc60000000f00 */
[----:B------:R-:W-:Y:S04]  /*40b0*/  DEPBAR.LE SB2, 0x36 ;  /* 0x0000ad800000791a */ /* 0x000fe80000000000 */
[----:B------:R-:W2:Y:S02]  /*40c0*/  UTCATOMSWS.FIND_AND_SET.ALIGN UP0, UR4, UR4 ;  /* 0x00000004000475e3 */ /* 0x000ea40008000800 */
[----:B--2---:R-:W-:Y:S01]  /*40d0*/  MOV R3, UR4 ;  /* 0x0000000400037c02 */ /* 0x004fe20008000f00 */
[----:B------:R-:W-:Y:S06]  /*40e0*/  BRA.U UP0, `(.L_x_69) ;  /* 0x0000000100187547 */ /* 0x000fec000b800000 */
.L_x_70:
[----:B------:R-:W-:Y:S05]  /*40f0*/  NANOSLEEP 0x64 ;  /* 0x000000640000795d */ /* 0x000fea0003800000 */
[----:B------:R-:W-:-:S05]  /*4100*/  UMOV UR4, 0x10 ;  /* 0x0000001000047882 */ /* 0x000fca0000000000 */
[----:B------:R-:W-:Y:S04]  /*4110*/  DEPBAR.LE SB2, 0x36 ;  /* 0x0000ad800000791a */ /* 0x000fe80000000000 */
[----:B------:R-:W2:Y:S02]  /*4120*/  UTCATOMSWS.FIND_AND_SET.ALIGN UP0, UR4, UR4 ;  /* 0x00000004000475e3 */ /* 0x000ea40008000800 */
[----:B--2---:R-:W-:Y:S01]  /*4130*/  MOV R3, UR4 ;  /* 0x0000000400037c02 */ /* 0x004fe20008000f00 */
[----:B------:R-:W-:Y:S05]  /*4140*/  BRA.U !UP0, `(.L_x_70) ;  /* 0xfffffffd08e87547 */ /* 0x000fea000b83ffff */
.L_x_69:
[-C--:B------:R-:W-:Y:S02]  /*4150*/  SHF.L.U32 R2, R2, R3.reuse, RZ ;  /* 0x0000000302027219 */ /* 0x080fe400000006ff */
[----:B------:R-:W-:Y:S01]  /*4160*/  SHF.L.U32 R0, R0, R3, RZ ;  /* 0x0000000300007219 */ /* 0x000fe200000006ff */
[----:B------:R-:W-:Y:S02]  /*4170*/  IMAD.SHL.U32 R3, R3, 0x20, RZ ;  /* 0x0000002003037824 */ /* 0x000fe400078e00ff */
[----:B------:R2:W-:Y:S04]  /*4180*/  ATOMS.OR RZ, [UR5+0x14], R2 ;  /* 0x00001402ffff798c */ /* 0x0005e8000b000005 */
[----:B------:R2:W-:Y:S04]  /*4190*/  ATOMS.OR RZ, [UR5+0x18], R0 ;  /* 0x00001800ffff798c */ /* 0x0005e8000b000005 */
[----:B------:R2:W-:Y:S01]  /*41a0*/  STS [UR6+0x220], R3 ;  /* 0x00022003ff007988 */ /* 0x0005e20008000806 */
[----:B------:R-:W-:Y:S05]  /*41b0*/  BRA `(.L_x_68) ;  /* 0x0000000000107947 */ /* 0x000fea0003800000 */
.L_x_67:
[----:B------:R-:W-:Y:S02]  /*41c0*/  MOV R0, 0xffffffff ;  /* 0xffffffff00007802 */ /* 0x000fe40000000f00 */
[----:B------:R-:W-:-:S03]  /*41d0*/  MOV R2, 0x4200 ;  /* 0x0000420000027802 */ /* 0x000fc60000000f00 */
[----:B------:R2:W-:Y:S04]  /*41e0*/  STS [UR6+0x220], R0 ;  /* 0x00022000ff007988 */ /* 0x0005e80008000806 */
[----:B-12--5:R-:W-:Y:S05]  /*41f0*/  CALL.REL.NOINC `($__internal_1_$__cuda_sm10x_tcgen05_guardrail_trap_phase_invalid_during_alloc) ;  /* 0x0000004c00507944 */ /* 0x026fea0003c00000 */
.L_x_68:
[----:B------:R-:W-:Y:S05]  /*4200*/  WARPSYNC.ALL ;  /* 0x0000000000007948 */ /* 0x000fea0003800000 */
[----:B------:R-:W3:Y:S01]  /*4210*/  S2UR UR4, SR_CgaCtaId ;  /* 0x00000000000479c3 */ /* 0x000ee20000008800 */
[----:B------:R-:W-:Y:S01]  /*4220*/  UMOV UR19, 0x400 ;  /* 0x0000040000137882 */ /* 0x000fe20000000000 */
[----:B------:R-:W-:-:S06]  /*4230*/  NOP ;  /* 0x0000000000007918 */ /* 0x000fcc0000000000 */
[----:B------:R-:W-:Y:S06]  /*4240*/  BAR.ARV 0x6, 0xa0 ;  /* 0x0182800000007b1d */ /* 0x000fec0000002000 */
[----:B------:R-:W4:Y:S01]  /*4250*/  LDCU UR5, c[0x0][0x390] ;  /* 0x00007200ff0577ac */ /* 0x000f220008000800 */
[----:B------:R-:W-:Y:S01]  /*4260*/  IMAD.MOV.U32 R8, RZ, RZ, 0x1 ;  /* 0x00000001ff087424 */ /* 0x000fe200078e00ff */
[----:B------:R-:W1:Y:S01]  /*4270*/  LDCU UR6, c[0x0][0x390] ;  /* 0x00007200ff0677ac */ /* 0x000e620008000800 */
[----:B------:R-:W-:Y:S01]  /*4280*/  UMOV UR22, URZ ;  /* 0x000000ff00167c82 */ /* 0x000fe20008000000 */
[----:B------:R-:W-:Y:S01]  /*4290*/  UMOV UR16, URZ ;  /* 0x000000ff00107c82 */ /* 0x000fe20008000000 */
[----:B---3--:R-:W-:Y:S01]  /*42a0*/  ULEA UR19, UR4, UR19, 0x18 ;  /* 0x0000001304137291 */ /* 0x008fe2000f8ec0ff */
[----:B------:R-:W-:Y:S01]  /*42b0*/  UMOV UR26, 0x0 ;  /* 0x00000000001a7882 */ /* 0x000fe20000000000 */
[----:B------:R-:W-:-:S02]  /*42c0*/  UMOV UR27, 0x4118010 ;  /* 0x04118010001b7882 */ /* 0x000fc40000000000 */
[----:B------:R-:W-:Y:S01]  /*42d0*/  UIADD3 UR21, UPT, UPT, UR19, 0x2600, URZ ;  /* 0x0000260013157890 */ /* 0x000fe2000fffe0ff */
[----:B------:R-:W-:Y:S01]  /*42e0*/  UMOV UR24, 0x0 ;  /* 0x0000000000187882 */ /* 0x000fe20000000000 */
[----:B------:R-:W-:Y:S01]  /*42f0*/  UMOV UR25, 0x4118010 ;  /* 0x0411801000197882 */ /* 0x000fe20000000000 */
[----:B----4-:R-:W-:Y:S02]  /*4300*/  UIADD3 UR5, UPT, UPT, UR5, 0x3f, URZ ;  /* 0x0000003f05057890 */ /* 0x010fe4000fffe0ff */
[----:B------:R-:W2:Y:S01]  /*4310*/  LDS R9, [UR19+0x220] ;  /* 0x00022013ff097984 */ /* 0x000ea20008000800 */
[----:B------:R-:W-:Y:S02]  /*4320*/  USHF.R.U32.HI UR21, URZ, 0x4, UR21 ;  /* 0x00000004ff157899 */ /* 0x000fe40008011615 */
[----:B------:R-:W-:Y:S02]  /*4330*/  USHF.R.S32.HI UR4, URZ, 0x1f, UR5 ;  /* 0x0000001fff047899 */ /* 0x000fe40008011405 */
[----:B------:R-:W-:-:S02]  /*4340*/  ULOP3.LUT UR21, UR21, 0x3fff, URZ, 0xc0, !UPT ;  /* 0x00003fff15157892 */ /* 0x000fc4000f8ec0ff */
[----:B------:R-:W-:Y:S02]  /*4350*/  ULEA.HI UR4, UR4, UR5, URZ, 0x6 ;  /* 0x0000000504047291 */ /* 0x000fe4000f8f30ff */
[----:B------:R-:W-:Y:S02]  /*4360*/  UIADD3 UR5, UPT, UPT, UR19, 0x1d600, URZ ;  /* 0x0001d60013057890 */ /* 0x000fe4000fffe0ff */
[----:B------:R-:W-:Y:S02]  /*4370*/  USHF.R.S32.HI UR28, URZ, 0x6, UR4 ;  /* 0x00000006ff1c7899 */ /* 0x000fe40008011404 */
[----:B------:R-:W-:Y:S02]  /*4380*/  UIADD3 UR4, UPT, UPT, UR19, 0x1d8, URZ ;  /* 0x000001d813047890 */ /* 0x000fe4000fffe0ff */
[----:B------:R-:W-:Y:S02]  /*4390*/  UISETP.LT.AND UP0, UPT, UR28, 0x1, UPT ;  /* 0x000000011c00788c */ /* 0x000fe4000bf01270 */
[----:B------:R-:W-:-:S02]  /*43a0*/  USHF.R.U32.HI UR5, URZ, 0x4, UR5 ;  /* 0x00000004ff057899 */ /* 0x000fc40008011605 */
[----:B------:R-:W-:Y:S02]  /*43b0*/  USEL UR30, UR28, 0x1, !UP0 ;  /* 0x000000011c1e7887 */ /* 0x000fe4000c000000 */
[----:B------:R-:W-:Y:S02]  /*43c0*/  UPRMT UR29, URZ, 0x654, UR4 ;  /* 0x00000654ff1d7896 */ /* 0x000fe40008000004 */
[----:B------:R-:W-:Y:S02]  /*43d0*/  ULOP3.LUT UR20, UR5, 0x3fff, URZ, 0xc0, !UPT ;  /* 0x00003fff05147892 */ /* 0x000fe4000f8ec0ff */
[----:B------:R-:W-:Y:S02]  /*43e0*/  UIADD3 UR30, UPT, UPT, -UR30, URZ, URZ ;  /* 0x000000ff1e1e7290 */ /* 0x000fe4000fffe1ff */
[----:B-1----:R-:W-:Y:S01]  /*43f0*/  UISETP.GE.AND UP4, UPT, UR6, 0x1, UPT ;  /* 0x000000010600788c */ /* 0x002fe2000bf86270 */
[C---:B--2---:R-:W-:Y:S01]  /*4400*/  VIADD R3, R9.reuse, 0x40 ;  /* 0x0000004009037836 */ /* 0x044fe20000000000 */
[----:B------:R-:W-:-:S04]  /*4410*/  LOP3.LUT R2, R9, 0xffff, RZ, 0xc0, !PT ;  /* 0x0000ffff09027812 */ /* 0x000fc800078ec0ff */
[----:B------:R-:W-:-:S05]  /*4420*/  LOP3.LUT R3, R3, 0xffff, RZ, 0xc0, !PT ;  /* 0x0000ffff03037812 */ /* 0x000fca00078ec0ff */
[----:B------:R1:W-:Y:S02]  /*4430*/  STL.64 [R1], R2 ;  /* 0x0000000201007387 */ /* 0x0003e40000100a00 */
[----:B-1----:R-:W-:-:S07]  /*4440*/  CS2R R2, SRZ ;  /* 0x0000000000027805 */ /* 0x002fce000001ff00 */
.L_x_77:
[----:B-1----:R-:W-:-:S04]  /*4450*/  SHF.L.U32 R5, R3, 0x1f, RZ ;  /* 0x0000001f03057819 */ /* 0x002fc800000006ff */
[----:B------:R-:W1:Y:S02]  /*4460*/  SYNCS.PHASECHK.TRANS64.TRYWAIT P0, [UR19+0x1d0], R5 ;  /* 0x0001d005ff0075a7 */ /* 0x000e640008001113 */
[----:B-12-4-:R-:W-:Y:S05]  /*4470*/  @!P0 BRA `(.L_x_71) ;  /* 0x0000004400a08947 */ /* 0x016fea0003800000 */
.L_x_174:
[----:B-1----:R-:W1:Y:S01]  /*4480*/  LDS.128 R4, [UR19+0x210] ;  /* 0x00021013ff047984 */ /* 0x002e620008000c00 */
[----:B------:R-:W-:Y:S01]  /*4490*/  ULEA UR23, UR22, UR19, 0x3 ;  /* 0x0000001316177291 */ /* 0x000fe2000f8e18ff */
[----:B------:R-:W-:Y:S01]  /*44a0*/  SHF.L.U32 R0, R8, 0x1f, RZ ;  /* 0x0000001f08007819 */ /* 0x000fe200000006ff */
[----:B------:R-:W-:Y:S01]  /*44b0*/  @!PT LDS RZ, [RZ] ;  /* 0x00000000fffff984 */ /* 0x000fe20000000800 */
[----:B------:R-:W-:Y:S01]  /*44c0*/  @!PT LDS RZ, [RZ] ;  /* 0x00000000fffff984 */ /* 0x000fe20000000800 */
[----:B------:R-:W-:Y:S01]  /*44d0*/  @!PT LDS RZ, [RZ] ;  /* 0x00000000fffff984 */ /* 0x000fe20000000800 */
[----:B------:R-:W-:Y:S01]  /*44e0*/  @!PT LDS RZ, [RZ] ;  /* 0x00000000fffff984 */ /* 0x000fe20000000800 */
[----:B------:R2:W-:Y:S06]  /*44f0*/  MEMBAR.ALL.CTA ;  /* 0x0000000000007992 */ /* 0x0005ec0000008000 */
[----:B--2---:R-:W2:Y:S02]  /*4500*/  FENCE.VIEW.ASYNC.S ;  /* 0x00000000000073c6 */ /* 0x004ea40000000000 */
[----:B--2---:R-:W-:Y:S01]  /*4510*/  SYNCS.ARRIVE.TRANS64.RED.A1T0 RZ, [UR29], RZ ;  /* 0x000000ffffff79a7 */ /* 0x004fe2000810041d */
[----:B------:R-:W2:Y:S01]  /*4520*/  SYNCS.PHASECHK.TRANS64.TRYWAIT P0, [UR23+0x1f0], R0 ;  /* 0x0001f000ff0075a7 */ /* 0x000ea20008001117 */
[----:B-1----:R-:W-:Y:S01]  /*4530*/  LOP3.LUT P2, RZ, R6, 0x1, RZ, 0xc0, !PT ;  /* 0x0000000106ff7812 */ /* 0x002fe2000784c0ff */
[----:B--2---:R-:W-:-:S12]  /*4540*/  @!P0 BRA `(.L_x_72) ;  /* 0x0000004400848947 */ /* 0x004fd80003800000 */
.L_x_176:
[----:B------:R-:W-:Y:S05]  /*4550*/  BRA.U !UP4, `(.L_x_73) ;  /* 0x000000010cc87547 */ /* 0x000fea000b800000 */
[----:B-1----:R-:W-:Y:S01]  /*4560*/  IMAD.U32 R0, RZ, RZ, UR22 ;  /* 0x00000016ff007e24 */ /* 0x002fe2000f8e00ff */
[----:B------:R-:W-:-:S04]  /*4570*/  ULEA UR4, UR16, UR19, 0x3 ;  /* 0x0000001310047291 */ /* 0x000fc8000f8e18ff */
[----:B------:R-:W-:Y:S02]  /*4580*/  LEA R4, R0, R1, 0x2 ;  /* 0x0000000100047211 */ /* 0x000fe400078e10ff */
[----:B------:R-:W-:-:S04]  /*4590*/  SHF.L.U32 R0, R2, 0x1f, RZ ;  /* 0x0000001f02007819 */ /* 0x000fc800000006ff */
[----:B------:R-:W5:Y:S01]  /*45a0*/  LDL R4, [R4] ;  /* 0x0000000004047983 */ /* 0x000f620000100800 */
[----:B------:R1:W2:Y:S01]  /*45b0*/  SYNCS.PHASECHK.TRANS64.TRYWAIT P1, [UR4], R0 ;  /* 0x00000000ff0075a7 */ /* 0x0002a20008021104 */
[----:B------:R-:W-:Y:S01]  /*45c0*/  UPLOP3.LUT UP2, UPT, UPT, UPT, UPT, 0x40, 0x4 ;  /* 0x000000000004789c */ /* 0x000fe20003f4e870 */
[----:B------:R-:W-:Y:S01]  /*45d0*/  UMOV UR18, UR30 ;  /* 0x0000001e00127c82 */ /* 0x000fe20008000000 */
[----:B------:R-:W-:Y:S01]  /*45e0*/  UMOV UR17, UR28 ;  /* 0x0000001c00117c82 */ /* 0x000fe20008000000 */
[----:B------:R-:W-:-:S08]  /*45f0*/  UMOV UR5, UR16 ;  /* 0x0000001000057c82 */ /* 0x000fd00008000000 */
.L_x_76:
[----:B------:R-:W-:Y:S02]  /*4600*/  UIADD3 UR18, UPT, UPT, UR18, 0x1, URZ ;  /* 0x0000000112127890 */ /* 0x000fe4000fffe0ff */
[----:B------:R-:W-:Y:S02]  /*4610*/  ULEA UR15, UR5, UR19, 0x3 ;  /* 0x00000013050f7291 */ /* 0x000fe4000f8e18ff */
[----:B------:R-:W-:Y:S01]  /*4620*/  UISETP.NE.AND UP3, UPT, UR18, URZ, UPT ;  /* 0x000000ff1200728c */ /* 0x000fe2000bf65270 */
[----:B--234-:R-:W-:Y:S10]  /*4630*/  @P1 BRA `(.L_x_74) ;  /* 0x00000000000c1947 */ /* 0x01cff40003800000 */
[----:B------:R-:W-:Y:S04]  /*4640*/  SHF.L.U32 R5, R2, 0x1f, RZ ;  /* 0x0000001f02057819 */ /* 0x000fe800000006ff */
[----:B------:R-:W2:Y:S02]  /*4650*/  SYNCS.PHASECHK.TRANS64.TRYWAIT P0, [UR15], R5 ;  /* 0x00000005ff0075a7 */ /* 0x000ea4000800110f */
[----:B--2---:R-:W-:Y:S05]  /*4660*/  @!P0 BRA `(.L_x_75) ;  /* 0x0000004400548947 */ /* 0x004fea0003800000 */
.L_x_74:
[----:B------:R-:W-:Y:S01]  /*4670*/  UISETP.NE.AND UP0, UPT, UR17, 0x1, UPT ;  /* 0x000000011100788c */ /* 0x000fe2000bf05270 */
[----:B------:R-:W-:Y:S01]  /*4680*/  PLOP3.LUT P1, PT, PT, PT, PT, 0x80, 0x8 ;  /* 0x000000000008781c */ /* 0x000fe20003f2f070 */
[----:B------:R-:W-:Y:S02]  /*4690*/  UIADD3 UR4, UPT, UPT, UR5, 0x1, URZ ;  /* 0x0000000105047890 */ /* 0x000fe4000fffe0ff */
[----:B------:R-:W-:Y:S02]  /*46a0*/  ULEA UR10, UR5, UR21, 0x8 ;  /* 0x00000015050a7291 */ /* 0x000fe4000f8e40ff */
[----:B------:R-:W-:Y:S01]  /*46b0*/  UISETP.NE.AND UP1, UPT, UR4, 0x1b, UPT ;  /* 0x0000001b0400788c */ /* 0x000fe2000bf25270 */
[----:B------:R-:W-:Y:S01]  /*46c0*/  PLOP3.LUT P0, PT, PT, PT, UP0, 0x80, 0x8 ;  /* 0x000000000008781c */ /* 0x000fe20003f0f008 */
[----:B------:R-:W-:Y:S02]  /*46d0*/  ULEA UR8, UR5, UR20, 0x8 ;  /* 0x0000001405087291 */ /* 0x000fe4000f8e40ff */
[----:B------:R-:W-:Y:S02]  /*46e0*/  USEL UR6, URZ, 0x1, UP1 ;  /* 0x00000001ff067887 */ /* 0x000fe40008800000 */
[----:B------:R-:W-:Y:S02]  /*46f0*/  USEL UR16, UR4, URZ, UP1 ;  /* 0x000000ff04107287 */ /* 0x000fe40008800000 */
[----:B------:R-:W-:Y:S02]  /*4700*/  UIADD3 UR12, UPT, UPT, UR10, 0x80, URZ ;  /* 0x000000800a0c7890 */ /* 0x000fe4000fffe0ff */
[----:B------:R-:W-:Y:S01]  /*4710*/  @UP0 ULEA UR4, UR16, UR19, 0x3 ;  /* 0x0000001310040291 */ /* 0x000fe2000f8e18ff */
[----:B------:R-:W-:Y:S01]  /*4720*/  LOP3.LUT R2, R2, UR6, RZ, 0x3c, !PT ;  /* 0x0000000602027c12 */ /* 0x000fe2000f8e3cff */
[----:B------:R-:W-:Y:S01]  /*4730*/  UIADD3 UR6, UPT, UPT, UR8, 0x80, URZ ;  /* 0x0000008008067890 */ /* 0x000fe2000fffe0ff */
[----:B------:R-:W-:Y:S02]  /*4740*/  UMOV UR11, 0x80004020 ;  /* 0x80004020000b7882 */ /* 0x000fe40000000000 */
[----:B-1----:R-:W-:Y:S01]  /*4750*/  @P0 SHF.L.U32 R0, R2, 0x1f, RZ ;  /* 0x0000001f02000819 */ /* 0x002fe200000006ff */
[----:B------:R-:W-:Y:S01]  /*4760*/  UMOV UR9, 0x80004020 ;  /* 0x8000402000097882 */ /* 0x000fe20000000000 */
[----:B------:R-:W-:Y:S01]  /*4770*/  UMOV UR13, 0x80004020 ;  /* 0x80004020000d7882 */ /* 0x000fe20000000000 */
[----:B------:R-:W-:Y:S01]  /*4780*/  UMOV UR7, 0x80004020 ;  /* 0x8000402000077882 */ /* 0x000fe20000000000 */
[----:B------:R3:W4:Y:S01]  /*4790*/  @P0 SYNCS.PHASECHK.TRANS64.TRYWAIT P1, [UR4], R0 ;  /* 0x00000000ff0005a7 */ /* 0x0007220008021104 */
[----:B------:R-:W-:Y:S11]  /*47a0*/  ELECT P0, URZ, PT ;  /* 0x0000000000ff782f */ /* 0x000ff60003800000 */
[----:B------:R-:W-:Y:S02]  /*47b0*/  @!UPT UIADD3 URZ, UPT, UPT, URZ, URZ, URZ ;  /* 0x000000fffffff290 */ /* 0x000fe4000fffe0ff */
[C---:B-----5:R-:W-:Y:S02]  /*47c0*/  @P0 R2UR.BROADCAST UR5, R4.reuse ;  /* 0x00000000040502ca */ /* 0x060fe400008e0000 */
[----:B------:R-:W-:Y:S11]  /*47d0*/  ELECT P0, URZ, PT ;  /* 0x0000000000ff782f */ /* 0x000ff60003800000 */
[----:B------:R-:W-:Y:S02]  /*47e0*/  @!UPT UIADD3 URZ, UPT, UPT, URZ, URZ, URZ ;  /* 0x000000fffffff290 */ /* 0x000fe4000fffe0ff */
[----:B------:R-:W-:Y:S01]  /*47f0*/  @P0 R2UR.BROADCAST UR14, R4 ;  /* 0x00000000040e02ca */ /* 0x000fe200008e0000 */
[----:B------:R-:W-:Y:S02]  /*4800*/  UIADD3 UR4, UPT, UPT, UR15, 0xd8, URZ ;  /* 0x000000d80f047890 */ /* 0x000fe4000fffe0ff */
[----:B------:R-:W-:Y:S01]  /*4810*/  UIADD3 UR17, UPT, UPT, UR17, -0x1, URZ ;  /* 0xffffffff11117890 */ /* 0x000fe2000fffe0ff */
[----:B------:R1:W-:Y:S01]  /*4820*/  UTCQMMA gdesc[UR10], gdesc[UR8], tmem[UR5], tmem[UR26], idesc[UR27], UP2 ;  /* 0x00ff1a080a0075ea */ /* 0x0003e20009000305 */
[----:B------:R-:W-:Y:S08]  /*4830*/  UPLOP3.LUT UP2, UPT, UPT, UPT, UPT, 0x80, 0x8 ;  /* 0x000000000008789c */ /* 0x000ff00003f4f070 */
[----:B------:R3:W-:Y:S01]  /*4840*/  UTCQMMA gdesc[UR12], gdesc[UR6], tmem[UR14], tmem[UR24], idesc[UR25], UPT ;  /* 0x00ff18060c0075ea */ /* 0x0007e2000b80030e */
[----:B------:R3:W-:Y:S01]  /*4850*/  UTCBAR [UR4], URZ ;  /* 0x000000ff040073e9 */ /* 0x0007e200080000ff */
[----:B-1----:R-:W-:Y:S01]  /*4860*/  UMOV UR5, UR16 ;  /* 0x0000001000057c82 */ /* 0x002fe20008000000 */
[----:B------:R-:W-:Y:S05]  /*4870*/  BRA.U UP3, `(.L_x_76) ;  /* 0xfffffffd03607547 */ /* 0x000fea000b83ffff */
.L_x_73:
[----:B---3--:R-:W-:Y:S01]  /*4880*/  UIADD3 UR4, UPT, UPT, UR22, 0x1, URZ ;  /* 0x0000000116047890 */ /* 0x008fe2000fffe0ff */
[----:B------:R-:W-:Y:S01]  /*4890*/  LOP3.LUT R3, R3, 0x1, RZ, 0x3c, !PT ;  /* 0x0000000103037812 */ /* 0x000fe200078e3cff */
[----:B------:R-:W-:Y:S02]  /*48a0*/  UIADD3 UR5, UPT, UPT, UR23, 0x1e0, URZ ;  /* 0x000001e017057890 */ /* 0x000fe4000fffe0ff */
[----:B------:R-:W-:-:S04]  /*48b0*/  UISETP.NE.AND UP0, UPT, UR4, 0x2, UPT ;  /* 0x000000020400788c */ /* 0x000fc8000bf05270 */
[----:B------:R-:W-:Y:S02]  /*48c0*/  USEL UR6, URZ, 0x1, UP0 ;  /* 0x00000001ff067887 */ /* 0x000fe40008000000 */
[----:B------:R-:W-:Y:S01]  /*48d0*/  USEL UR22, UR4, URZ, UP0 ;  /* 0x000000ff04167287 */ /* 0x000fe20008000000 */
[----:B------:R2:W-:Y:S03]  /*48e0*/  UTCBAR [UR5], URZ ;  /* 0x000000ff050073e9 */ /* 0x0005e600080000ff */
[----:B------:R-:W-:Y:S01]  /*48f0*/  LOP3.LUT R8, R8, UR6, RZ, 0x3c, !PT ;  /* 0x0000000608087c12 */ /* 0x000fe2000f8e3cff */
[----:B------:R-:W-:Y:S07]  /*4900*/  @P2 BRA `(.L_x_77) ;  /* 0xfffffff800d02947 */ /* 0x000fee000383ffff */
[----:B------:R-:W3:Y:S01]  /*4910*/  S2UR UR6, SR_CgaCtaId ;  /* 0x00000000000679c3 */ /* 0x000ee20000008800 */
[----:B------:R-:W-:Y:S01]  /*4920*/  ELECT P0, URZ, PT ;  /* 0x0000000000ff782f */ /* 0x000fe20003800000 */
[----:B-1----:R-:W-:Y:S01]  /*4930*/  IMAD.MOV.U32 R0, RZ, RZ, 0x1 ;  /* 0x00000001ff007424 */ /* 0x002fe200078e00ff */
[----:B------:R-:W-:Y:S01]  /*4940*/  UIADD3 UR19, UPT, UPT, UR19, 0x1f0, URZ ;  /* 0x000001f013137890 */ /* 0x000fe2000fffe0ff */
[----:B------:R-:W-:Y:S01]  /*4950*/  SHF.L.U32 R3, R8, 0x1f, RZ ;  /* 0x0000001f08037819 */ /* 0x000fe200000006ff */
[----:B------:R-:W-:-:S03]  /*4960*/  UMOV UR4, 0x40 ;  /* 0x0000004000047882 */ /* 0x000fc60000000000 */
[----:B------:R-:W-:Y:S01]  /*4970*/  UVIRTCOUNT.DEALLOC.SMPOOL 0x80 ;  /* 0x000000800000784c */ /* 0x000fe20000000000 */
[----:B---3--:R-:W-:Y:S02]  /*4980*/  ULEA UR6, UR6, UR4, 0x18 ;  /* 0x0000000406067291 */ /* 0x008fe4000f8ec0ff */
[----:B------:R-:W-:-:S07]  /*4990*/  ULEA UR4, UR22, UR19, 0x3 ;  /* 0x0000001316047291 */ /* 0x000fce000f8e18ff */
[----:B------:R1:W-:Y:S02]  /*49a0*/  @P0 STS.U8 [UR6+0x1c], R0 ;  /* 0x00001c00ff000988 */ /* 0x0003e40008000006 */
[----:B------:R-:W3:Y:S02]  /*49b0*/  SYNCS.PHASECHK.TRANS64.TRYWAIT P0, [UR4], R3 ;  /* 0x00000003ff0075a7 */ /* 0x000ee40008001104 */
[----:B-1-3--:R-:W-:Y:S05]  /*49c0*/  @!P0 BRA `(.L_x_78) ;  /* 0x0000004000948947 */ /* 0x00afea0003800000 */
.L_x_179:
[----:B------:R-:W-:-:S04]  /*49d0*/  UIADD3 UR4, UPT, UPT, UR22, 0x1, URZ ;  /* 0x0000000116047890 */ /* 0x000fc8000fffe0ff */
[----:B------:R-:W-:-:S04]  /*49e0*/  UISETP.NE.AND UP0, UPT, UR4, 0x2, UPT ;  /* 0x000000020400788c */ /* 0x000fc8000bf05270 */
[----:B--2---:R-:W-:Y:S02]  /*49f0*/  USEL UR5, URZ, 0x1, UP0 ;  /* 0x00000001ff057887 */ /* 0x004fe40008000000 */
[----:B------:R-:W-:-:S04]  /*4a00*/  USEL UR4, UR4, URZ, UP0 ;  /* 0x000000ff04047287 */ /* 0x000fc80008000000 */
[----:B------:R-:W-:Y:S01]  /*4a10*/  ULEA UR4, UR4, UR19, 0x3 ;  /* 0x0000001304047291 */ /* 0x000fe2000f8e18ff */
[----:B-1----:R-:W-:-:S04]  /*4a20*/  LOP3.LUT R3, R8, UR5, RZ, 0x3c, !PT ;  /* 0x0000000508037c12 */ /* 0x002fc8000f8e3cff */
[----:B------:R-:W-:-:S04]  /*4a30*/  SHF.L.U32 R3, R3, 0x1f, RZ ;  /* 0x0000001f03037819 */ /* 0x000fc800000006ff */
[----:B------:R-:W1:Y:S02]  /*4a40*/  SYNCS.PHASECHK.TRANS64.TRYWAIT P0, [UR4], R3 ;  /* 0x00000003ff0075a7 */ /* 0x000e640008001104 */
[----:B-1----:R-:W-:Y:S05]  /*4a50*/  @!P0 BRA `(.L_x_79) ;  /* 0x0000004000888947 */ /* 0x002fea0003800000 */
.L_x_181:
[----:B------:R-:W-:Y:S01]  /*4a60*/  NOP ;  /* 0x0000000000007918 */ /* 0x000fe20000000000 */
[----:B-1----:R-:W1:Y:S01]  /*4a70*/  LDS R0, [UR6+0x14] ;  /* 0x00001406ff007984 */ /* 0x002e620008000800 */
[----:B------:R-:W-:Y:S01]  /*4a80*/  LOP3.LUT R2, R9, 0xffff, RZ, 0xc0, !PT ;  /* 0x0000ffff09027812 */ /* 0x000fe200078ec0ff */
[----:B------:R-:W-:Y:S02]  /*4a90*/  IMAD.MOV.U32 R3, RZ, RZ, 0xffff ;  /* 0x0000ffffff037424 */ /* 0x000fe400078e00ff */
[----:B------:R-:W-:Y:S01]  /*4aa0*/  IMAD.MOV.U32 R5, RZ, RZ, 0x1 ;  /* 0x00000001ff057424 */ /* 0x000fe200078e00ff */
[----:B------:R-:W-:-:S04]  /*4ab0*/  SHF.R.U32.HI R2, RZ, 0x5, R2 ;  /* 0x00000005ff027819 */ /* 0x000fc80000011602 */
[-C--:B------:R-:W-:Y:S02]  /*4ac0*/  SHF.L.U32 R3, R3, R2.reuse, RZ ;  /* 0x0000000203037219 */ /* 0x080fe400000006ff */
[----:B------:R-:W-:Y:S02]  /*4ad0*/  SHF.L.U32 R5, R5, R2, RZ ;  /* 0x0000000205057219 */ /* 0x000fe400000006ff */
[----:B-1----:R-:W-:-:S04]  /*4ae0*/  LOP3.LUT R0, R0, R3, RZ, 0xc0, !PT ;  /* 0x0000000300007212 */ /* 0x002fc800078ec0ff */
[----:B------:R-:W-:-:S13]  /*4af0*/  ISETP.NE.AND P0, PT, R0, R3, PT ;  /* 0x000000030000720c */ /* 0x000fda0003f05270 */
[----:B------:R-:W-:Y:S05]  /*4b00*/  @P0 BRA `(.L_x_80) ;  /* 0x00000000005c0947 */ /* 0x000fea0003800000 */
[----:B------:R-:W1:Y:S02]  /*4b10*/  LDS R0, [UR6+0x18] ;  /* 0x00001806ff007984 */ /* 0x000e640008000800 */
[----:B-1----:R-:W-:-:S04]  /*4b20*/  LOP3.LUT R0, R0, R5, RZ, 0xc0, !PT ;  /* 0x0000000500007212 */ /* 0x002fc800078ec0ff */
[----:B------:R-:W-:-:S13]  /*4b30*/  ISETP.NE.AND P0, PT, R0, R5, PT ;  /* 0x000000050000720c */ /* 0x000fda0003f05270 */
[----:B------:R-:W-:Y:S05]  /*4b40*/  @P0 BRA `(.L_x_81) ;  /* 0x0000000000400947 */ /* 0x000fea0003800000 */
[----:B------:R-:W-:Y:S01]  /*4b50*/  R2UR UR4, R3 ;  /* 0x00000000030472ca */ /* 0x000fe200000e0000 */
[----:B------:R-:W1:Y:S01]  /*4b60*/  S2R R2, SR_LANEID ;  /* 0x0000000000027919 */ /* 0x000e620000000000 */
[----:B------:R-:W-:-:S04]  /*4b70*/  LOP3.LUT R5, RZ, R5, RZ, 0x33, !PT ;  /* 0x00000005ff057212 */ /* 0x000fc800078e33ff */
[----:B------:R-:W2:Y:S07]  /*4b80*/  REDUX UR7, R5 ;  /* 0x00000000050773c4 */ /* 0x000eae0000000000 */
[----:B------:R-:W-:-:S03]  /*4b90*/  ULOP3.LUT UR5, URZ, UR4, URZ, 0x33, !UPT ;  /* 0x00000004ff057292 */ /* 0x000fc6000f8e33ff */
[----:B------:R-:W-:Y:S02]  /*4ba0*/  VOTEU.ANY UR4, UPT, PT ;  /* 0x0000000000047886 */ /* 0x000fe400038e0100 */
[----:B------:R-:W-:Y:S01]  /*4bb0*/  UFLO.U32 UR4, UR4 ;  /* 0x00000004000472bd */ /* 0x000fe200080e0000 */
[----:B------:R-:W-:-:S04]  /*4bc0*/  IMAD.U32 R0, RZ, RZ, UR5 ;  /* 0x00000005ff007e24 */ /* 0x000fc8000f8e00ff */
[----:B------:R-:W3:Y:S02]  /*4bd0*/  REDUX UR8, R0 ;  /* 0x00000000000873c4 */ /* 0x000ee40000000000 */
[----:B------:R1:W-:Y:S02]  /*4be0*/  UTCATOMSWS.AND URZ, UR5 ;  /* 0x0000000500ff79e3 */ /* 0x0003e40008000000 */
[----:B-1----:R-:W-:Y:S01]  /*4bf0*/  ISETP.EQ.U32.AND P0, PT, R2, UR4, PT ;  /* 0x0000000402007c0c */ /* 0x002fe2000bf02070 */
[----:B--2---:R-:W-:Y:S02]  /*4c00*/  IMAD.U32 R2, RZ, RZ, UR7 ;  /* 0x00000007ff027e24 */ /* 0x004fe4000f8e00ff */
[----:B---3--:R-:W-:-:S10]  /*4c10*/  IMAD.U32 R3, RZ, RZ, UR8 ;  /* 0x00000008ff037e24 */ /* 0x008fd4000f8e00ff */
[----:B------:R1:W-:Y:S04]  /*4c20*/  @P0 ATOMS.AND RZ, [UR6+0x14], R3 ;  /* 0x00001403ffff098c */ /* 0x0003e8000a800006 */
[----:B------:R1:W-:Y:S01]  /*4c30*/  @P0 ATOMS.AND RZ, [UR6+0x18], R2 ;  /* 0x00001802ffff098c */ /* 0x0003e2000a800006 */
[----:B------:R-:W-:Y:S05]  /*4c40*/  BRA `(.L_x_82) ;  /* 0x0000000000147947 */ /* 0x000fea0003800000 */
.L_x_81:
[----:B------:R-:W-:Y:S02]  /*4c50*/  MOV R2, 0x4c70 ;  /* 0x00004c7000027802 */ /* 0x000fe40000000f00 */
[----:B----45:R-:W-:Y:S05]  /*4c60*/  CALL.REL.NOINC `($__internal_0_$__cuda_sm10x_tcgen05_guardrail_trap_col_being_dealloced_not_returned_by_alloc) ;  /* 0x0000004000a87944 */ /* 0x030fea0003c00000 */
[----:B------:R-:W-:Y:S05]  /*4c70*/  BRA `(.L_x_82) ;  /* 0x0000000000087947 */ /* 0x000fea0003800000 */
.L_x_80:
[----:B------:R-:W-:Y:S02]  /*4c80*/  MOV R2, 0x4ca0 ;  /* 0x00004ca000027802 */ /* 0x000fe40000000f00 */
[----:B----45:R-:W-:Y:S05]  /*4c90*/  CALL.REL.NOINC `($__internal_2_$__cuda_sm10x_tcgen05_guardrail_trap_unallocated_columns_being_dealloced) ;  /* 0x0000004000b47944 */ /* 0x030fea0003c00000 */
.L_x_82:
[----:B------:R-:W-:Y:S01]  /*4ca0*/  NOP ;  /* 0x0000000000007918 */ /* 0x000fe20000000000 */
[----:B------:R-:W-:Y:S05]  /*4cb0*/  EXIT ;  /* 0x000000000000794d */ /* 0x000fea0003800000 */
.L_x_66:
[----:B------:R-:W2:Y:S01]  /*4cc0*/  LDCU UR5, c[0x0][0x384] ;  /* 0x00007080ff0577ac */ /* 0x000ea20008000800 */
[----:B------:R-:W-:Y:S02]  /*4cd0*/  UISETP.NE.OR UP0, UPT, UR15, 0x3, !UP2 ;  /* 0x000000030f00788c */ /* 0x000fe4000d705670 */
[----:B--2---:R-:W-:-:S07]  /*4ce0*/  UIADD3 UR5, UPT, UPT, UR5, 0x3f, URZ ;  /* 0x0000003f05057890 */ /* 0x004fce000fffe0ff */
[----:B------:R-:W-:Y:S05]  /*4cf0*/  BRA.U UP0, `(.L_x_83) ;  /* 0x0000001100107547 */ /* 0x000fea000b800000 */
[----:B------:R-:W-:Y:S01]  /*4d00*/  USHF.R.S32.HI UR4, URZ, 0x1f, UR5 ;  /* 0x0000001fff047899 */ /* 0x000fe20008011405 */
[----:B------:R-:W2:Y:S01]  /*4d10*/  LDC.64 R2, c[0x0][0x888] ;  /* 0x00022200ff027b82 */ /* 0x000ea20000000a00 */
[----:B------:R-:W3:Y:S01]  /*4d20*/  LDCU UR15, c[0x0][0xb0c] ;  /* 0x00016180ff0f77ac */ /* 0x000ee20008000800 */
[----:B------:R-:W-:Y:S01]  /*4d30*/  R2UR UR48, R70 ;  /* 0x00000000463072ca */ /* 0x000fe200000e0000 */
[----:B------:R-:W-:Y:S01]  /*4d40*/  IMAD.MOV.U32 R11, RZ, RZ, 0x1 ;  /* 0x00000001ff0b7424 */ /* 0x000fe200078e00ff */
[----:B------:R-:W-:Y:S01]  /*4d50*/  R2UR UR44, R71 ;  /* 0x00000000472c72ca */ /* 0x000fe200000e0000 */
[----:B------:R-:W-:Y:S01]  /*4d60*/  ULEA.HI UR4, UR4, UR5, URZ, 0x6 ;  /* 0x0000000504047291 */ /* 0x000fe2000f8f30ff */
[----:B------:R-:W-:Y:S01]  /*4d70*/  IMAD.MOV.U32 R10, RZ, RZ, RZ ;  /* 0x000000ffff0a7224 */ /* 0x000fe200078e00ff */
[----:B------:R-:W4:Y:S01]  /*4d80*/  LDCU UR38, c[0x0][0x370] ;  /* 0x00006e00ff2677ac */ /* 0x000f220008000800 */
[----:B------:R-:W1:Y:S01]  /*4d90*/  S2UR UR11, SR_CgaCtaId ;  /* 0x00000000000b79c3 */ /* 0x000e620000008800 */
[----:B------:R-:W-:Y:S01]  /*4da0*/  USHF.R.S32.HI UR29, URZ, 0x6, UR4 ;  /* 0x00000006ff1d7899 */ /* 0x000fe20008011404 */
[----:B------:R-:W4:Y:S05]  /*4db0*/  LDCU.128 UR32, c[0x0][0xb10] ;  /* 0x00016200ff2077ac */ /* 0x000f2a0008000c00 */
[----:B------:R-:W-:Y:S01]  /*4dc0*/  IMAD.U32 R4, RZ, RZ, UR29 ;  /* 0x0000001dff047e24 */ /* 0x000fe2000f8e00ff */
[----:B------:R-:W4:Y:S04]  /*4dd0*/  LDCU UR4, c[0x0][0xb30] ;  /* 0x00016600ff0477ac */ /* 0x000f280008000800 */
[----:B------:R-:W-:Y:S01]  /*4de0*/  IABS R0, R4 ;  /* 0x0000000400007213 */ /* 0x000fe20000000000 */
[----:B------:R-:W1:Y:S01]  /*4df0*/  LDCU UR31, c[0x0][0x374] ;  /* 0x00006e80ff1f77ac */ /* 0x000e620008000800 */
[----:B--2---:R-:W-:-:S02]  /*4e00*/  ISETP.NE.U32.AND P0, PT, R2, RZ, PT ;  /* 0x000000ff0200720c */ /* 0x004fc40003f05070 */
[----:B------:R-:W-:Y:S01]  /*4e10*/  R2UR UR28, R0 ;  /* 0x00000000001c72ca */ /* 0x000fe200000e0000 */
[----:B------:R-:W2:Y:S01]  /*4e20*/  LDCU.64 UR8, c[0x0][0x348] ;  /* 0x00006900ff0877ac */ /* 0x000ea20008000a00 */
[----:B------:R-:W-:Y:S02]  /*4e30*/  ISETP.NE.AND.EX P0, PT, R3, RZ, PT, P0 ;  /* 0x000000ff0300720c */ /* 0x000fe40003f05300 */
[----:B------:R-:W2:Y:S01]  /*4e40*/  LDC.64 R2, c[0x0][0x890] ;  /* 0x00022400ff027b82 */ /* 0x000ea20000000a00 */
[----:B------:R-:W-:Y:S01]  /*4e50*/  IABS R4, R4 ;  /* 0x0000000400047213 */ /* 0x000fe20000000000 */
[----:B------:R-:W-:Y:S01]  /*4e60*/  UMOV UR24, 0x400 ;  /* 0x0000040000187882 */ /* 0x000fe20000000000 */
[----:B------:R-:W2:Y:S03]  /*4e70*/  LDCU UR50, c[0x0][0xb20] ;  /* 0x00016400ff3277ac */ /* 0x000ea60008000800 */
[----:B------:R-:W-:Y:S01]  /*4e80*/  IMAD.MOV R4, RZ, RZ, -R4 ;  /* 0x000000ffff047224 */ /* 0x000fe200078e0a04 */
[----:B------:R-:W2:Y:S02]  /*4e90*/  LDCU UR30, c[0x0][0x388] ;  /* 0x00007100ff1e77ac */ /* 0x000ea40008000800 */
[----:B------:R-:W2:Y:S01]  /*4ea0*/  I2F.RP R5, UR28 ;  /* 0x0000001c00057d06 */ /* 0x000ea20008209400 */
[----:B---3--:R-:W-:Y:S01]  /*4eb0*/  UISETP.NE.AND UP2, UPT, UR15, 0x1, UPT ;  /* 0x000000010f00788c */ /* 0x008fe2000bf45270 */
[----:B------:R-:W-:Y:S01]  /*4ec0*/  R2UR UR45, R4 ;  /* 0x00000000042d72ca */ /* 0x000fe200000e0000 */
[----:B----4-:R-:W-:-:S02]  /*4ed0*/  UISETP.NE.AND UP2, UPT, UR4, 0x1, UPT ;  /* 0x000000010400788c */ /* 0x010fc4000bf45270 */
[----:B-1----:R-:W-:Y:S02]  /*4ee0*/  ULEA UR24, UR11, UR24, 0x18 ;  /* 0x000000180b187291 */ /* 0x002fe4000f8ec0ff */
[----:B------:R-:W-:Y:S02]  /*4ef0*/  UIMAD.WIDE.U32 UR6, UR38, UR32, URZ ;  /* 0x00000020260672a5 */ /* 0x000fe4000f8e00ff */
[----:B------:R-:W-:Y:S02]  /*4f00*/  UIADD3 UR46, UPT, UPT, UR24, 0x1b0, URZ ;  /* 0x000001b0182e7890 */ /* 0x000fe4000fffe0ff */
[----:B------:R-:W-:Y:S02]  /*4f10*/  UIMAD.WIDE.U32 UR12, UR31, UR35, URZ ;  /* 0x000000231f0c72a5 */ /* 0x000fe4000f8e00ff */
[----:B------:R-:W-:Y:S01]  /*4f20*/  UPRMT UR46, UR11, 0x654, UR46 ;  /* 0x000006540b2e7896 */ /* 0x000fe2000800002e */
[----:B--2---:R-:W1:Y:S01]  /*4f30*/  MUFU.RCP R0, R5 ;  /* 0x0000000500007308 */ /* 0x004e620000001000 */
[----:B------:R-:W-:-:S02]  /*4f40*/  UISETP.NE.AND UP0, UPT, UR39, 0x1, UPT ;  /* 0x000000012700788c */ /* 0x000fc4000bf05270 */
[----:B------:R-:W-:Y:S02]  /*4f50*/  UIADD3 UR36, UP0, UPT, UR8, 0x580, URZ ;  /* 0x0000058008247890 */ /* 0x000fe4000ff1e0ff */
[----:B------:R-:W-:Y:S01]  /*4f60*/  UIADD3 UR40, UPT, UPT, UR24, 0x1d8, URZ ;  /* 0x000001d818287890 */ /* 0x000fe2000fffe0ff */
[----:B------:R-:W-:Y:S01]  /*4f70*/  UMOV UR6, UR7 ;  /* 0x0000000700067c82 */ /* 0x000fe20008000000 */
[----:B------:R-:W-:Y:S01]  /*4f80*/  UMOV UR42, UR13 ;  /* 0x0000000d002a7c82 */ /* 0x000fe20008000000 */
[----:B------:R-:W-:Y:S02]  /*4f90*/  UISETP.GE.AND UP1, UPT, UR39, 0x1, UPT ;  /* 0x000000012700788c */ /* 0x000fe4000bf26270 */
[----:B------:R-:W-:Y:S02]  /*4fa0*/  UIADD3.X UR37, UPT, UPT, URZ, UR9, URZ, UP0, !UPT ;  /* 0x00000009ff257290 */ /* 0x000fe400087fe4ff */
[----:B------:R-:W-:Y:S01]  /*4fb0*/  UPLOP3.LUT UP4, UPT, UPT, UPT, UPT, 0x40, 0x4 ;  /* 0x000000000004789c */ /* 0x000fe20003f8e870 */
[----:B------:R-:W2:Y:S01]  /*4fc0*/  LDCU.64 UR16, c[0x0][0xb28] ;  /* 0x00016500ff1077ac */ /* 0x000ea20008000a00 */
[----:B-1----:R-:W-:Y:S01]  /*4fd0*/  VIADD R0, R0, 0xffffffe ;  /* 0x0ffffffe00007836 */ /* 0x002fe20000000000 */
[----:B------:R-:W-:-:S02]  /*4fe0*/  UISETP.NE.AND UP1, UPT, UR34, 0x1, UPT ;  /* 0x000000012200788c */ /* 0x000fc4000bf25270 */
[----:B------:R-:W-:-:S03]  /*4ff0*/  UIADD3 UR8, UPT, UPT, UR24, 0x400, URZ ;  /* 0x0000040018087890 */ /* 0x000fc6000fffe0ff */
[----:B------:R-:W1:Y:S01]  /*5000*/  F2I.FTZ.U32.TRUNC.NTZ R0, R0 ;  /* 0x0000000000007305 */ /* 0x000e62000021f000 */
[----:B------:R-:W-:Y:S02]  /*5010*/  UIADD3 UR9, UPT, UPT, UR24, 0x1b0, URZ ;  /* 0x000001b018097890 */ /* 0x000fe4000fffe0ff */
[----:B------:R-:W-:Y:S02]  /*5020*/  UPRMT UR40, URZ, 0x654, UR40 ;  /* 0x00000654ff287896 */ /* 0x000fe40008000028 */
[----:B------:R-:W-:Y:S02]  /*5030*/  USHF.R.U32.HI UR43, URZ, UR33, UR6 ;  /* 0x00000021ff2b7299 */ /* 0x000fe40008011606 */
[----:B------:R-:W-:Y:S02]  /*5040*/  USHF.R.U32.HI UR42, URZ, UR50, UR42 ;  /* 0x00000032ff2a7299 */ /* 0x000fe4000801162a */
[----:B------:R-:W-:Y:S02]  /*5050*/  UISETP.NE.AND UP0, UPT, UR30, URZ, UPT ;  /* 0x000000ff1e00728c */ /* 0x000fe4000bf05270 */
[----:B------:R-:W-:Y:S01]  /*5060*/  UISETP.NE.AND UP6, UPT, UR29, URZ, UPT ;  /* 0x000000ff1d00728c */ /* 0x000fe2000bfc5270 */
[----:B------:R-:W-:Y:S01]  /*5070*/  VOTEU.ANY UP5, P0 ;  /* 0x0000000000ff7886 */ /* 0x000fe200000a0100 */
[----:B-1----:R-:W-:-:S13]  /*5080*/  R2UR UR5, R0 ;  /* 0x00000000000572ca */ /* 0x002fda00000e0000 */
[----:B------:R-:W-:-:S04]  /*5090*/  UIADD3 UR4, UPT, UPT, URZ, -UR5, URZ ;  /* 0x80000005ff047290 */ /* 0x000fc8000fffe0ff */
[----:B------:R-:W-:-:S03]  /*50a0*/  UIMAD UR10, UR4, UR28, URZ ;  /* 0x0000001c040a72a4 */ /* 0x000fc6000f8e02ff */
[----:B------:R-:W-:Y:S02]  /*50b0*/  UMOV UR4, URZ ;  /* 0x000000ff00047c82 */ /* 0x000fe40008000000 */
[----:B------:R-:W-:-:S07]  /*50c0*/  UIMAD.WIDE.U32 UR10, UR5, UR10, UR4 ;  /* 0x0000000a050a72a5 */ /* 0x000fce000f8e0004 */
[----:B--2---:R-:W-:-:S05]  /*50d0*/  UMOV UR41, UR11 ;  /* 0x0000000b00297c82 */ /* 0x004fca0008000000 */
.L_x_93:
[----:B------:R-:W-:Y:S04]  /*50e0*/  SHF.L.U32 R5, R10, 0x1f, RZ ;  /* 0x0000001f0a057819 */ /* 0x000fe800000006ff */
[----:B-1----:R-:W1:Y:S02]  /*50f0*/  SYNCS.PHASECHK.TRANS64.TRYWAIT P0, [UR24+0x1d0], R5 ;  /* 0x0001d005ff0075a7 */ /* 0x002e640008001118 */
[----:B-1----:R-:W-:Y:S05]  /*5100*/  @!P0 BRA `(.L_x_84) ;  /* 0x0000003800f48947 */ /* 0x002fea0003800000 */
.L_x_183:
[----:B-1----:R-:W1:Y:S01]  /*5110*/  LDS.128 R4, [UR24+0x210] ;  /* 0x00021018ff047984 */ /* 0x002e620008000c00 */
[----:B------:R-:W-:Y:S01]  /*5120*/  UISETP.GE.AND UP0, UPT, UR39, 0x1, UPT ;  /* 0x000000012700788c */ /* 0x000fe2000bf06270 */
[----:B------:R-:W-:Y:S01]  /*5130*/  @!PT LDS RZ, [RZ] ;  /* 0x00000000fffff984 */ /* 0x000fe20000000800 */
[----:B------:R-:W-:Y:S01]  /*5140*/  @!PT LDS RZ, [RZ] ;  /* 0x00000000fffff984 */ /* 0x000fe20000000800 */
[----:B------:R-:W-:Y:S01]  /*5150*/  @!PT LDS RZ, [RZ] ;  /* 0x00000000fffff984 */ /* 0x000fe20000000800 */
[----:B------:R-:W-:Y:S01]  /*5160*/  @!PT LDS RZ, [RZ] ;  /* 0x00000000fffff984 */ /* 0x000fe20000000800 */
[----:B------:R2:W-:Y:S06]  /*5170*/  MEMBAR.ALL.CTA ;  /* 0x0000000000007992 */ /* 0x0005ec0000008000 */
[----:B--2---:R-:W2:Y:S02]  /*5180*/  FENCE.VIEW.ASYNC.S ;  /* 0x00000000000073c6 */ /* 0x004ea40000000000 */
[----:B--2---:R-:W-:Y:S01]  /*5190*/  SYNCS.ARRIVE.TRANS64.RED.A1T0 RZ, [UR40], RZ ;  /* 0x000000ffffff79a7 */ /* 0x004fe20008100428 */
[----:B-1----:R-:W-:Y:S11]  /*51a0*/  LOP3.LUT P0, RZ, R6, 0x1, RZ, 0xc0, !PT ;  /* 0x0000000106ff7812 */ /* 0x002ff6000780c0ff */
[----:B------:R-:W-:Y:S02]  /*51b0*/  @!UPT UIADD3 URZ, UPT, UPT, URZ, URZ, URZ ;  /* 0x000000fffffff290 */ /* 0x000fe4000fffe0ff */
[----:B------:R-:W-:Y:S01]  /*51c0*/  VOTEU.ANY UP1, P0 ;  /* 0x0000000000ff7886 */ /* 0x000fe20000020100 */
[----:B------:R-:W-:Y:S11]  /*51d0*/  PLOP3.LUT P0, PT, PT, PT, UP1, 0x80, 0x8 ;  /* 0x000000000008781c */ /* 0x000ff60003f0f018 */
[----:B------:R-:W-:Y:S02]  /*51e0*/  @!UPT UIADD3 URZ, UPT, UPT, URZ, URZ, URZ ;  /* 0x000000fffffff290 */ /* 0x000fe4000fffe0ff */
[----:B------:R-:W-:Y:S02]  /*51f0*/  @P0 MOV R8, R4 ;  /* 0x0000000400080202 */ /* 0x000fe40000000f00 */
[----:B------:R-:W-:Y:S02]  /*5200*/  @P0 LOP3.LUT R0, R5, 0xffff, RZ, 0xc0, !PT ;  /* 0x0000ffff05000812 */ /* 0x000fe400078ec0ff */
[----:B------:R-:W-:Y:S02]  /*5210*/  @P0 R2UR UR5, R8 ;  /* 0x00000000080502ca */ /* 0x000fe400000e0000 */
[----:B------:R-:W-:Y:S11]  /*5220*/  @P0 R2UR UR4, R0 ;  /* 0x00000000000402ca */ /* 0x000ff600000e0000 */
[----:B------:R-:W-:Y:S02]  /*5230*/  @UP1 UMOV UR14, UR5 ;  /* 0x00000005000e1c82 */ /* 0x000fe40008000000 */
[----:B------:R-:W-:Y:S01]  /*5240*/  @UP1 UMOV UR7, UR4 ;  /* 0x0000000400071c82 */ /* 0x000fe20008000000 */
[----:B------:R-:W-:Y:S05]  /*5250*/  BRA.U !UP0, `(.L_x_85) ;  /* 0x0000000108c07547 */ /* 0x000fea000b800000 */
[----:B------:R-:W-:Y:S02]  /*5260*/  UIMAD.WIDE.U32 UR12, UR7, UR35, URZ ;  /* 0x00000023070c72a5 */ /* 0x000fe4000f8e00ff */
[----:B------:R-:W-:Y:S02]  /*5270*/  UP2UR UR25, UPR, URZ, 0x4 ;  /* 0x00000004ff197883 */ /* 0x000fe40008000000 */
[----:B------:R-:W-:Y:S02]  /*5280*/  UISETP.NE.AND UP2, UPT, UR34, 0x1, UPT ;  /* 0x000000012200788c */ /* 0x000fe4000bf45270 */
[----:B------:R-:W-:Y:S02]  /*5290*/  UIMAD.WIDE.U32 UR18, UR14, UR32, URZ ;  /* 0x000000200e1272a5 */ /* 0x000fe4000f8e00ff */
[----:B------:R-:W-:Y:S02]  /*52a0*/  USEL UR4, UR31, UR42, !UP2 ;  /* 0x0000002a1f047287 */ /* 0x000fe4000d000000 */
[----:B------:R-:W-:Y:S02]  /*52b0*/  UISETP.NE.AND UP0, UPT, UR15, 0x1, UPT ;  /* 0x000000010f00788c */ /* 0x000fe4000bf05270 */
[----:B------:R-:W-:Y:S02]  /*52c0*/  UP2UR UR27, UPR, URZ, 0x2 ;  /* 0x00000002ff1b7883 */ /* 0x000fe40008000000 */
[----:B------:R-:W-:Y:S02]  /*52d0*/  UISETP.NE.AND UP1, UPT, UR39, 0x1, UPT ;  /* 0x000000012700788c */ /* 0x000fe4000bf25270 */
[----:B------:R-:W-:Y:S02]  /*52e0*/  UIMAD.WIDE.U32 UR20, UR4, UR16, URZ ;  /* 0x00000010041472a5 */ /* 0x000fe4000f8e00ff */
[----:B------:R-:W-:Y:S01]  /*52f0*/  USEL UR10, UR38, UR43, !UP0 ;  /* 0x0000002b260a7287 */ /* 0x000fe2000c000000 */
[----:B------:R-:W-:Y:S02]  /*5300*/  UMOV UR5, UR13 ;  /* 0x0000000d00057c82 */ /* 0x000fe40008000000 */
[----:B------:R-:W-:Y:S02]  /*5310*/  USHF.R.U32.HI UR6, URZ, UR50, UR5 ;  /* 0x00000032ff067299 */ /* 0x000fe40008011605 */
[----:B------:R-:W-:Y:S02]  /*5320*/  UIMAD.WIDE.U32 UR22, UR10, UR16, URZ ;  /* 0x000000100a1672a5 */ /* 0x000fe4000f8e00ff */
[----:B------:R-:W-:Y:S02]  /*5330*/  USEL UR6, UR7, UR6, !UP2 ;  /* 0x0000000607067287 */ /* 0x000fe4000d000000 */
[----:B------:R-:W-:Y:S02]  /*5340*/  UISETP.NE.AND UP2, UPT, UR25, URZ, UPT ;  /* 0x000000ff1900728c */ /* 0x000fe4000bf45270 */
[----:B------:R-:W-:Y:S01]  /*5350*/  UIMAD.WIDE.U32 UR12, UR6, UR16, URZ ;  /* 0x00000010060c72a5 */ /* 0x000fe2000f8e00ff */
[----:B------:R-:W-:Y:S02]  /*5360*/  UMOV UR5, UR19 ;  /* 0x0000001300057c82 */ /* 0x000fe40008000000 */
[----:B------:R-:W-:Y:S03]  /*5370*/  USHF.R.U32.HI UR11, URZ, UR33, UR5 ;  /* 0x00000021ff0b7299 */ /* 0x000fe60008011605 */
[----:B------:R-:W-:Y:S02]  /*5380*/  UMOV UR5, UR21 ;  /* 0x0000001500057c82 */ /* 0x000fe40008000000 */
[----:B------:R-:W-:Y:S03]  /*5390*/  @UP1 USHF.R.U32.HI UR4, URZ, UR17, UR5 ;  /* 0x00000011ff041299 */ /* 0x000fe60008011605 */
[----:B------:R-:W-:Y:S01]  /*53a0*/  UMOV UR5, UR23 ;  /* 0x0000001700057c82 */ /* 0x000fe20008000000 */
[----:B------:R-:W-:Y:S02]  /*53b0*/  UIMAD UR4, UR39, UR4, URZ ;  /* 0x00000004270472a4 */ /* 0x000fe4000f8e02ff */
[----:B------:R-:W-:Y:S02]  /*53c0*/  @UP1 USHF.R.U32.HI UR10, URZ, UR17, UR5 ;  /* 0x00000011ff0a1299 */ /* 0x000fe40008011605 */
[----:B------:R-:W-:Y:S02]  /*53d0*/  USEL UR5, UR14, UR11, !UP0 ;  /* 0x0000000b0e057287 */ /* 0x000fe4000c000000 */
[----:B------:R-:W-:Y:S02]  /*53e0*/  UIMAD UR11, UR39, UR10, URZ ;  /* 0x0000000a270b72a4 */ /* 0x000fe4000f8e02ff */
[----:B------:R-:W-:Y:S03]  /*53f0*/  UISETP.GE.AND UP0, UPT, UR6, UR4, UPT ;  /* 0x000000040600728c */ /* 0x000fe6000bf06270 */
[----:B------:R-:W-:Y:S01]  /*5400*/  UMOV UR4, UR13 ;  /* 0x0000000d00047c82 */ /* 0x000fe20008000000 */
[----:B------:R-:W-:Y:S02]  /*5410*/  UISETP.GE.OR UP0, UPT, UR5, UR11, UP0 ;  /* 0x0000000b0500728c */ /* 0x000fe40008706670 */
[----:B------:R-:W-:Y:S02]  /*5420*/  USHF.R.U32.HI UR4, URZ, UR17, UR4 ;  /* 0x00000011ff047299 */ /* 0x000fe40008011604 */
[----:B------:R-:W-:Y:S02]  /*5430*/  UIMAD.WIDE.U32 UR12, UR5, UR16, URZ ;  /* 0x00000010050c72a5 */ /* 0x000fe4000f8e00ff */
[----:B------:R-:W-:Y:S04]  /*5440*/  USEL UR18, UR6, UR4, !UP1 ;  /* 0x0000000406127287 */ /* 0x000fe8000c800000 */
[----:B------:R-:W-:Y:S01]  /*5450*/  UIADD3 UR11, UPT, UPT, -UR18, URZ, URZ ;  /* 0x000000ff120b7290 */ /* 0x000fe2000fffe1ff */
[----:B------:R-:W-:Y:S02]  /*5460*/  @!UP0 UMOV UR4, UR13 ;  /* 0x0000000d00048c82 */ /* 0x000fe40008000000 */
[----:B------:R-:W-:Y:S02]  /*5470*/  @!UP0 USHF.R.U32.HI UR4, URZ, UR17, UR4 ;  /* 0x00000011ff048299 */ /* 0x000fe40008011604 */
[----:B------:R-:W-:Y:S02]  /*5480*/  UIMAD UR11, UR39, UR11, UR6 ;  /* 0x0000000b270b72a4 */ /* 0x000fe4000f8e0206 */
[----:B------:R-:W-:Y:S02]  /*5490*/  @!UP0 USEL UR4, UR5, UR4, !UP1 ;  /* 0x0000000405048287 */ /* 0x000fe4000c800000 */
[----:B------:R-:W-:Y:S02]  /*54a0*/  UISETP.NE.AND UP1, UPT, UR27, URZ, UPT ;  /* 0x000000ff1b00728c */ /* 0x000fe4000bf25270 */
[----:B------:R-:W-:Y:S02]  /*54b0*/  @!UP0 UIMAD UR11, UR10, UR11, UR4 ;  /* 0x0000000b0a0b82a4 */ /* 0x000fe4000f8e0204 */
[----:B------:R-:W-:Y:S02]  /*54c0*/  @!UP0 UIADD3 UR12, UPT, UPT, UR18, -UR4, URZ ;  /* 0x80000004120c8290 */ /* 0x000fe4000fffe0ff */
[----:B------:R-:W-:Y:S02]  /*54d0*/  UIADD3 UR4, UPT, UPT, -UR5, URZ, URZ ;  /* 0x000000ff05047290 */ /* 0x000fe4000fffe1ff */
[----:B------:R-:W-:Y:S02]  /*54e0*/  UIADD3 UR10, UPT, UPT, -UR6, URZ, URZ ;  /* 0x000000ff060a7290 */ /* 0x000fe4000fffe1ff */
[----:B------:R-:W-:Y:S02]  /*54f0*/  @!UP0 UIMAD UR6, UR12, UR39, UR5 ;  /* 0x000000270c0682a4 */ /* 0x000fe4000f8e0205 */
[----:B------:R-:W-:Y:S02]  /*5500*/  UIMAD UR14, UR15, UR4, UR14 ;  /* 0x000000040f0e72a4 */ /* 0x000fe4000f8e020e */
[----:B------:R-:W-:Y:S01]  /*5510*/  UIMAD UR7, UR34, UR10, UR7 ;  /* 0x0000000a220772a4 */ /* 0x000fe2000f8e0207 */
[----:B------:R-:W-:Y:S02]  /*5520*/  @!UP0 UMOV UR5, UR11 ;  /* 0x0000000b00058c82 */ /* 0x000fe40008000000 */
[----:B------:R-:W-:Y:S02]  /*5530*/  UIMAD UR14, UR5, UR15, UR14 ;  /* 0x0000000f050e72a4 */ /* 0x000fe4000f8e020e */
[----:B------:R-:W-:Y:S11]  /*5540*/  UIMAD UR7, UR6, UR34, UR7 ;  /* 0x00000022060772a4 */ /* 0x000ff6000f8e0207 */
[----:B------:R-:W-:Y:S01]  /*5550*/  @!UPT UIADD3 URZ, UPT, UPT, URZ, URZ, URZ ;  /* 0x000000fffffff290 */ /* 0x000fe2000fffe0ff */
.L_x_85:
[----:B------:R-:W1:Y:S01]  /*5560*/  @!UP2 LDCU.128 UR20, c[0x0][0xb10] ;  /* 0x00016200ff14a7ac */ /* 0x000e620008000c00 */
[----:B------:R-:W-:Y:S04]  /*5570*/  MOV R0, UR26 ;  /* 0x0000001a00007c02 */ /* 0x000fe80008000f00 */
[----:B------:R-:W-:Y:S01]  /*5580*/  IABS R0, R0 ;  /* 0x0000000000007213 */ /* 0x000fe20000000000 */
[----:B------:R-:W2:Y:S01]  /*5590*/  @!UP2 LDCU UR5, c[0x0][0xb0c] ;  /* 0x00016180ff05a7ac */ /* 0x000ea20008000800 */
[----:B-1----:R-:W-:Y:S07]  /*55a0*/  UIMAD.WIDE.U32 UR10, UR14, UR20, URZ ;  /* 0x000000140e0a72a5 */ /* 0x002fee000f8e00ff */
[----:B------:R-:W-:Y:S01]  /*55b0*/  @!UP2 UMOV UR4, UR11 ;  /* 0x0000000b0004ac82 */ /* 0x000fe20008000000 */
[----:B--2---:R-:W-:Y:S02]  /*55c0*/  @!UP2 UISETP.NE.AND UP0, UPT, UR5, 0x1, UPT ;  /* 0x000000010500a88c */ /* 0x004fe4000bf05270 */
[----:B------:R-:W-:Y:S02]  /*55d0*/  @!UP2 USHF.R.U32.HI UR4, URZ, UR21, UR4 ;  /* 0x00000015ff04a299 */ /* 0x000fe40008011604 */
[----:B------:R-:W-:Y:S02]  /*55e0*/  UIMAD.WIDE.U32 UR10, UR7, UR23, URZ ;  /* 0x00000017070a72a5 */ /* 0x000fe4000f8e00ff */
[----:B------:R-:W-:Y:S02]  /*55f0*/  @!UP2 USEL UR12, UR14, UR4, !UP0 ;  /* 0x000000040e0ca287 */ /* 0x000fe4000c000000 */
[----:B------:R-:W-:Y:S03]  /*5600*/  @!UP2 UISETP.NE.AND UP0, UPT, UR22, 0x1, UPT ;  /* 0x000000011600a88c */ /* 0x000fe6000bf05270 */
[----:B------:R-:W-:Y:S02]  /*5610*/  @!UP2 UMOV UR6, UR11 ;  /* 0x0000000b0006ac82 */ /* 0x000fe40008000000 */
[----:B------:R-:W1:Y:S02]  /*5620*/  @!UP2 LDCU UR4, c[0x0][0xb20] ;  /* 0x00016400ff04a7ac */ /* 0x000e640008000800 */
[----:B-1----:R-:W-:Y:S04]  /*5630*/  @!UP2 USHF.R.U32.HI UR6, URZ, UR4, UR6 ;  /* 0x00000004ff06a299 */ /* 0x002fe80008011606 */
[----:B------:R-:W-:Y:S04]  /*5640*/  @!UP2 USEL UR6, UR7, UR6, !UP0 ;  /* 0x000000060706a287 */ /* 0x000fe8000c000000 */
[----:B------:R-:W-:Y:S02]  /*5650*/  @!UP2 UIADD3 UR4, UPT, UPT, -UR12, UR6, URZ ;  /* 0x000000060c04a290 */ /* 0x000fe4000fffe1ff */
[----:B------:R-:W-:Y:S02]  /*5660*/  @!UP2 UIADD3 UR6, UPT, UPT, UR12, -UR6, URZ ;  /* 0x800000060c06a290 */ /* 0x000fe4000fffe0ff */
[----:B------:R-:W-:Y:S02]  /*5670*/  @!UP2 UIMAD UR14, UR4, UR5, UR14 ;  /* 0x00000005040ea2a4 */ /* 0x000fe4000f8e020e */
[----:B------:R-:W-:Y:S01]  /*5680*/  @!UP2 UIMAD UR7, UR6, UR22, UR7 ;  /* 0x000000160607a2a4 */ /* 0x000fe2000f8e0207 */
[----:B------:R-:W-:Y:S11]  /*5690*/  BRA.U UP4, `(.L_x_86) ;  /* 0x0000000104107547 */ /* 0x000ff6000b800000 */
[----:B------:R-:W-:Y:S04]  /*56a0*/  MOV R8, UR49 ;  /* 0x0000003100087c02 */ /* 0x000fe80008000f00 */
[----:B------:R-:W-:Y:S04]  /*56b0*/  SHF.L.U32 R9, R8, 0x1f, RZ ;  /* 0x0000001f08097819 */ /* 0x000fe800000006ff */
[----:B------:R-:W1:Y:S02]  /*56c0*/  SYNCS.PHASECHK.TRANS64.TRYWAIT P1, [UR24+0x1c8], R9 ;  /* 0x0001c809ff0075a7 */ /* 0x000e640008021118 */
[----:B-1----:R-:W-:Y:S05]  /*56d0*/  @!P1 BRA `(.L_x_87) ;  /* 0x0000003400989947 */ /* 0x002fea0003800000 */
.L_x_86:
[----:B------:R-:W-:Y:S02]  /*56e0*/  R2UR UR5, R0 ;  /* 0x00000000000572ca */ /* 0x000fe400000e0000 */
[C---:B------:R-:W-:Y:S02]  /*56f0*/  ISETP.NE.U32.AND P2, PT, R2.reuse, RZ, PT ;  /* 0x000000ff0200720c */ /* 0x040fe40003f45070 */
[----:B------:R-:W-:Y:S02]  /*5700*/  ISETP.NE.U32.AND P1, PT, R2, RZ, PT ;  /* 0x000000ff0200720c */ /* 0x000fe40003f25070 */
[C---:B------:R-:W-:Y:S02]  /*5710*/  ISETP.NE.AND.EX P2, PT, R3.reuse, RZ, PT, P2 ;  /* 0x000000ff0300720c */ /* 0x040fe40003f45320 */
[----:B------:R-:W-:Y:S02]  /*5720*/  ISETP.NE.AND.EX P1, PT, R3, RZ, PT, P1 ;  /* 0x000000ff0300720c */ /* 0x000fe40003f25310 */
[----:B------:R-:W-:Y:S03]  /*5730*/  SHF.L.U32 R0, R11, 0x1f, RZ ;  /* 0x0000001f0b007819 */ /* 0x000fe600000006ff */
[----:B------:R-:W-:Y:S07]  /*5740*/  UIMAD.WIDE.U32 UR10, UR41, UR5, URZ ;  /* 0x00000005290a72a5 */ /* 0x000fee000f8e00ff */
[----:B------:R-:W-:Y:S02]  /*5750*/  UMOV UR4, UR11 ;  /* 0x0000000b00047c82 */ /* 0x000fe40008000000 */
[----:B------:R-:W-:Y:S04]  /*5760*/  UIMAD UR5, UR4, UR45, UR5 ;  /* 0x0000002d040572a4 */ /* 0x000fe8000f8e0205 */
[----:B------:R-:W-:Y:S11]  /*5770*/  UISETP.GT.U32.AND UP0, UPT, UR28, UR5, UPT ;  /* 0x000000051c00728c */ /* 0x000ff6000bf04070 */
[----:B------:R-:W-:Y:S02]  /*5780*/  @!UP0 UIADD3 UR5, UPT, UPT, UR5, -UR28, URZ ;  /* 0x8000001c05058290 */ /* 0x000fe4000fffe0ff */
[----:B------:R-:W-:Y:S02]  /*5790*/  @!UP0 UIADD3 UR4, UPT, UPT, UR4, 0x1, URZ ;  /* 0x0000000104048890 */ /* 0x000fe4000fffe0ff */
[----:B------:R-:W-:Y:S02]  /*57a0*/  UISETP.GE.U32.AND UP0, UPT, UR5, UR28, UPT ;  /* 0x0000001c0500728c */ /* 0x000fe4000bf06070 */
[----:B------:R-:W-:Y:S09]  /*57b0*/  ULOP3.LUT UR5, UR26, UR29, URZ, 0x3c, !UPT ;  /* 0x0000001d1a057292 */ /* 0x000ff2000f8e3cff */
[----:B------:R-:W-:Y:S02]  /*57c0*/  @UP0 UIADD3 UR4, UPT, UPT, UR4, 0x1, URZ ;  /* 0x0000000104040890 */ /* 0x000fe4000fffe0ff */
[----:B------:R-:W-:Y:S11]  /*57d0*/  UISETP.GE.AND UP0, UPT, UR5, URZ, UPT ;  /* 0x000000ff0500728c */ /* 0x000ff6000bf06270 */
[----:B------:R-:W-:Y:S02]  /*57e0*/  @!UP0 UIADD3 UR4, UPT, UPT, -UR4, URZ, URZ ;  /* 0x000000ff04048290 */ /* 0x000fe4000fffe1ff */
[----:B------:R-:W-:Y:S04]  /*57f0*/  @!UP6 ULOP3.LUT UR4, URZ, UR29, URZ, 0x33, !UPT ;  /* 0x0000001dff04e292 */ /* 0x000fe8000f8e33ff */
[----:B------:R-:W-:Y:S04]  /*5800*/  UIADD3 UR5, UPT, UPT, -UR4, URZ, URZ ;  /* 0x000000ff04057290 */ /* 0x000fe8000fffe1ff */
[----:B------:R-:W-:Y:S01]  /*5810*/  UIMAD UR5, UR29, UR5, UR26 ;  /* 0x000000051d0572a4 */ /* 0x000fe2000f8e021a */
[----:B------:R-:W-:Y:S11]  /*5820*/  @!P2 BRA `(.L_x_88) ;  /* 0x000000000030a947 */ /* 0x000ff60003800000 */
[----:B------:R-:W-:Y:S01]  /*5830*/  UPLOP3.LUT UP3, UPT, UPT, UPT, UP5, 0x80, 0x8 ;  /* 0x000000000008789c */ /* 0x000fe20003f6f050 */
[----:B------:R-:W-:Y:S01]  /*5840*/  HFMA2 R82, -RZ, RZ, 0, 5.9604644775390625e-08 ;  /* 0x00000001ff527431 */ /* 0x000fe200000001ff */
[----:B------:R-:W2:Y:S04]  /*5850*/  LDCU.64 UR10, c[0x0][0x358] ;  /* 0x00006b00ff0a77ac */ /* 0x000ea80008000a00 */
[----:B------:R-:W-:Y:S11]  /*5860*/  PLOP3.LUT P2, PT, PT, PT, UP3, 0x80, 0x8 ;  /* 0x000000000008781c */ /* 0x000ff60003f4f038 */
[----:B------:R-:W-:Y:S02]  /*5870*/  @!UPT UIADD3 URZ, UPT, UPT, URZ, URZ, URZ ;  /* 0x000000fffffff290 */ /* 0x000fe4000fffe0ff */
[----:B------:R-:W3:Y:S01]  /*5880*/  @P2 LDC.64 R12, c[0x0][0x888] ;  /* 0x00022200ff0c2b82 */ /* 0x000ee20000000a00 */
[----:B-1----:R-:W-:Y:S04]  /*5890*/  @P2 IMAD R8, R17, R2, RZ ;  /* 0x0000000211082224 */ /* 0x002fe800078e02ff */
[----:B---3--:R-:W-:Y:S01]  /*58a0*/  @P2 IMAD.WIDE R12, R8, 0x4, R12 ;  /* 0x00000004080c2825 */ /* 0x008fe200078e020c */
[----:B------:R-:W-:Y:S04]  /*58b0*/  MOV R8, 0x1 ;  /* 0x0000000100087802 */ /* 0x000fe80000000f00 */
[----:B--2--5:R2:W5:Y:S01]  /*58c0*/  @P2 LDG.E R39, desc[UR10][R12.64] ;  /* 0x0000000a0c272981 */ /* 0x024562000c1e1900 */
[----:B------:R-:W-:Y:S01]  /*58d0*/  @!P2 PRMT R82, R8, 0x7610, R82 ;  /* 0x000076100852a816 */ /* 0x000fe20000000052 */
[----:B--2---:R-:W3:Y:S06]  /*58e0*/  @!P2 LDC R39, c[0x0][0x880] ;  /* 0x00022000ff27ab82 */ /* 0x004eec0000000800 */
.L_x_88:
[----:B---3-5:R-:W-:Y:S01]  /*58f0*/  @!P1 FSETP.EQ.AND P3, PT, R39, RZ, PT ;  /* 0x000000ff2700920b */ /* 0x028fe20003f62000 */
[----:B------:R-:W-:Y:S01]  /*5900*/  @!UPT UIADD3 URZ, UPT, UPT, URZ, URZ, URZ ;  /* 0x000000fffffff290 */ /* 0x000fe2000fffe0ff */
[----:B------:R-:W-:Y:S11]  /*5910*/  @!P1 BRA `(.L_x_89) ;  /* 0x0000000000149947 */ /* 0x000ff60003800000 */
[----:B------:R-:W-:Y:S02]  /*5920*/  LOP3.LUT P1, RZ, R82, 0xff, RZ, 0xc0, !PT ;  /* 0x000000ff52ff7812 */ /* 0x000fe4000782c0ff */
[----:B------:R-:W-:Y:S04]  /*5930*/  PLOP3.LUT P3, PT, PT, PT, UP3, 0x80, 0x8 ;  /* 0x000000000008781c */ /* 0x000fe80003f6f038 */
[----:B------:R-:W-:Y:S07]  /*5940*/  PLOP3.LUT P3, PT, P3, PT, PT, 0x8, 0x80 ;  /* 0x000000000080781c */ /* 0x000fee0001f6e170 */
[----:B------:R-:W-:Y:S11]  /*5950*/  @P1 FSETP.EQ.AND P3, PT, R39, RZ, PT ;  /* 0x000000ff2700120b */ /* 0x000ff60003f62000 */
[----:B------:R-:W-:Y:S02]  /*5960*/  @!UPT UIADD3 URZ, UPT, UPT, URZ, URZ, URZ ;  /* 0x000000fffffff290 */ /* 0x000fe4000fffe0ff */
.L_x_89:
[----:B------:R-:W2:Y:S01]  /*5970*/  SYNCS.PHASECHK.TRANS64.TRYWAIT P1, [UR24+0x1b8], R0 ;  /* 0x0001b800ff0075a7 */ /* 0x000ea20008021118 */
[----:B------:R-:W-:Y:S01]  /*5980*/  ELECT P2, URZ, PT ;  /* 0x0000000000ff782f */ /* 0x000fe20003840000 */
[----:B------:R-:W-:Y:S01]  /*5990*/  @!UPT UIADD3 URZ, UPT, UPT, URZ, URZ, URZ ;  /* 0x000000fffffff290 */ /* 0x000fe2000fffe0ff */
[----:B--2---:R-:W-:Y:S11]  /*59a0*/  @!P1 BRA `(.L_x_90) ;  /* 0x0000003000fc9947 */ /* 0x004ff60003800000 */
.L_x_186:
[----:B------:R-:W-:Y:S01]  /*59b0*/  PLOP3.LUT P2, PT, P3, P2, PT, 0xf2, 0x2f ;  /* 0x00000000002f781c */ /* 0x000fe20001f45e72 */
[----:B------:R-:W-:Y:S01]  /*59c0*/  BSSY.RECONVERGENT B0, `(.L_x_91) ;  /* 0x0000029000007945 */ /* 0x000fe20003800200 */
[----:B------:R-:W-:Y:S11]  /*59d0*/  @P0 SHF.R.U32.HI R17, RZ, 0x10, R5 ;  /* 0x00000010ff110819 */ /* 0x000ff60000011605 */
[----:B------:R-:W-:Y:S05]  /*59e0*/  @P2 BRA `(.L_x_92) ;  /* 0x0000000000982947 */ /* 0x000fea0003800000 */
[----:B-1----:R-:W-:Y:S01]  /*59f0*/  IMAD.U32 R0, RZ, RZ, UR30 ;  /* 0x0000001eff007e24 */ /* 0x002fe2000f8e00ff */
[----:B------:R-:W-:Y:S02]  /*5a00*/  ULOP3.LUT UR6, UR4, UR30, URZ, 0x3c, !UPT ;  /* 0x0000001e04067292 */ /* 0x000fe4000f8e3cff */
[----:B------:R-:W-:Y:S02]  /*5a10*/  UISETP.NE.AND UP4, UPT, UR30, URZ, UPT ;  /* 0x000000ff1e00728c */ /* 0x000fe4000bf85270 */
[----:B------:R-:W-:Y:S01]  /*5a20*/  IABS R5, R0 ;  /* 0x0000000000057213 */ /* 0x000fe20000000000 */
[----:B------:R-:W-:Y:S02]  /*5a30*/  USHF.L.U32 UR10, UR5, 0x6, URZ ;  /* 0x00000006050a7899 */ /* 0x000fe400080006ff */
[----:B------:R-:W-:Y:S01]  /*5a40*/  USHF.L.U32 UR11, UR47, 0x6, URZ ;  /* 0x000000062f0b7899 */ /* 0x000fe200080006ff */
[----:B------:R-:W1:Y:S01]  /*5a50*/  I2F.RP R8, R5 ;  /* 0x0000000500087306 */ /* 0x000e620000209400 */
[----:B------:R-:W-:Y:S01]  /*5a60*/  UISETP.GE.AND UP0, UPT, UR6, URZ, UPT ;  /* 0x000000ff0600728c */ /* 0x000fe2000bf06270 */
[----:B------:R-:W-:Y:S01]  /*5a70*/  UMOV UR18, 0x0 ;  /* 0x0000000000127882 */ /* 0x000fe20000000000 */
[----:B------:R-:W-:Y:S07]  /*5a80*/  UMOV UR19, 0x10000000 ;  /* 0x1000000000137882 */ /* 0x000fee0000000000 */
[----:B-1----:R-:W1:Y:S02]  /*5a90*/  MUFU.RCP R0, R8 ;  /* 0x0000000800007308 */ /* 0x002e640000001000 */
[----:B-1----:R-:W-:Y:S02]  /*5aa0*/  VIADD R6, R0, 0xffffffe ;  /* 0x0ffffffe00067836 */ /* 0x002fe40000000000 */
[----:B------:R-:W-:Y:S06]  /*5ab0*/  IMAD.U32 R0, RZ, RZ, UR4 ;  /* 0x00000004ff007e24 */ /* 0x000fec000f8e00ff */
[----:B------:R1:W2:Y:S01]  /*5ac0*/  F2I.FTZ.U32.TRUNC.NTZ R7, R6 ;  /* 0x0000000600077305 */ /* 0x0002a2000021f000 */
[----:B------:R-:W-:Y:S01]  /*5ad0*/  IABS R0, R0 ;  /* 0x0000000000007213 */ /* 0x000fe20000000000 */
[----:B-1----:R-:W-:Y:S01]  /*5ae0*/  HFMA2 R6, -RZ, RZ, 0, 0 ;  /* 0x00000000ff067431 */ /* 0x002fe200000001ff */
[----:B--2---:R-:W-:Y:S05]  /*5af0*/  IADD3 R4, PT, PT, RZ, -R7, RZ ;  /* 0x80000007ff047210 */ /* 0x004fea0007ffe0ff */
[-C--:B------:R-:W-:Y:S04]  /*5b00*/  IMAD R4, R4, R5.reuse, RZ ;  /* 0x0000000504047224 */ /* 0x080fe800078e02ff */
[----:B------:R-:W-:Y:S06]  /*5b10*/  IMAD.HI.U32 R7, R7, R4, R6 ;  /* 0x0000000407077227 */ /* 0x000fec00078e0006 */
[----:B------:R-:W-:Y:S04]  /*5b20*/  IMAD.HI.U32 R7, R7, R0, RZ ;  /* 0x0000000007077227 */ /* 0x000fe800078e00ff */
[----:B------:R-:W-:Y:S04]  /*5b30*/  IMAD.MOV R4, RZ, RZ, -R7 ;  /* 0x000000ffff047224 */ /* 0x000fe800078e0a07 */
[C---:B------:R-:W-:Y:S05]  /*5b40*/  IMAD R0, R5.reuse, R4, R0 ;  /* 0x0000000405007224 */ /* 0x040fea00078e0200 */
[----:B------:R-:W-:Y:S11]  /*5b50*/  ISETP.GT.U32.AND P0, PT, R5, R0, PT ;  /* 0x000000000500720c */ /* 0x000ff60003f04070 */
[----:B------:R-:W-:Y:S02]  /*5b60*/  @!UPT UIADD3 URZ, UPT, UPT, URZ, URZ, URZ ;  /* 0x000000fffffff290 */ /* 0x000fe4000fffe0ff */
[-C--:B------:R-:W-:Y:S01]  /*5b70*/  @!P0 IADD3 R0, PT, PT, R0, -R5.reuse, RZ ;  /* 0x8000000500008210 */ /* 0x080fe20007ffe0ff */
[----:B------:R-:W-:Y:S03]  /*5b80*/  @!P0 VIADD R7, R7, 0x1 ;  /* 0x0000000107078836 */ /* 0x000fe60000000000 */
[----:B------:R-:W-:Y:S02]  /*5b90*/  ISETP.GE.U32.AND P1, PT, R0, R5, PT ;  /* 0x000000050000720c */ /* 0x000fe40003f26070 */
[----:B------:R-:W-:Y:S11]  /*5ba0*/  MOV R0, 0x1000 ;  /* 0x0000100000007802 */ /* 0x000ff60000000f00 */
[----:B------:R-:W-:Y:S04]  /*5bb0*/  @P1 IADD3 R7, PT, PT, R7, 0x1, RZ ;  /* 0x0000000107071810 */ /* 0x000fe80007ffe0ff */
[----:B------:R-:W-:Y:S11]  /*5bc0*/  R2UR UR13, R7 ;  /* 0x00000000070d72ca */ /* 0x000ff600000e0000 */
[----:B------:R-:W-:Y:S02]  /*5bd0*/  @!UPT UIADD3 URZ, UPT, UPT, URZ, URZ, URZ ;  /* 0x000000fffffff290 */ /* 0x000fe4000fffe0ff */
[----:B------:R-:W-:Y:S02]  /*5be0*/  @!UP0 UIADD3 UR13, UPT, UPT, -UR13, URZ, URZ ;  /* 0x000000ff0d0d8290 */ /* 0x000fe4000fffe1ff */
[----:B------:R-:W-:Y:S04]  /*5bf0*/  @!UP4 ULOP3.LUT UR13, URZ, UR30, URZ, 0x33, !UPT ;  /* 0x0000001eff0dc292 */ /* 0x000fe8000f8e33ff */
[----:B------:R-:W-:Y:S04]  /*5c00*/  UIADD3 UR6, UPT, UPT, -UR13, URZ, URZ ;  /* 0x000000ff0d067290 */ /* 0x000fe8000fffe1ff */
[----:B------:R-:W-:Y:S09]  /*5c10*/  UIMAD UR12, UR30, UR6, UR4 ;  /* 0x000000061e0c72a4 */ /* 0x000ff2000f8e0204 */
[----:B------:R2:W-:Y:S01]  /*5c20*/  UTMALDG.4D [UR8], [UR36], desc[UR18] ;  /* 0x00001208240075b4 */ /* 0x0005e20008019000 */
[----:B------:R2:W-:Y:S01]  /*5c30*/  SYNCS.ARRIVE.TRANS64.RED.A0TR RZ, [UR24+0x1b0], R0 ;  /* 0x0001b000ffff79a7 */ /* 0x0005e20008300418 */
[----:B------:R-:W-:Y:S01]  /*5c40*/  NOP ;  /* 0x0000000000007918 */ /* 0x000fe20000000000 */
.L_x_92:
[----:B--2---:R-:W-:Y:S05]  /*5c50*/  BSYNC.RECONVERGENT B0 ;  /* 0x0000000000007941 */ /* 0x004fea0003800200 */
.L_x_91:
[----:B------:R-:W-:Y:S01]  /*5c60*/  SYNCS.ARRIVE.TRANS64.RED.A1T0 RZ, [UR46], RZ ;  /* 0x000000ffffff79a7 */ /* 0x000fe2000810042e */
[----:B------:R-:W-:Y:S01]  /*5c70*/  UIADD3 UR26, UPT, UPT, UR7, UR48, URZ ;  /* 0x00000030071a7290 */ /* 0x000fe2000fffe0ff */
[----:B------:R-:W-:Y:S01]  /*5c80*/  LOP3.LUT R11, R11, 0x1, RZ, 0x3c, !PT ;  /* 0x000000010b0b7812 */ /* 0x000fe200078e3cff */
[----:B------:R-:W-:Y:S01]  /*5c90*/  UIADD3 UR47, UPT, UPT, UR14, UR44, URZ ;  /* 0x0000002c0e2f7290 */ /* 0x000fe2000fffe0ff */
[----:B------:R-:W-:Y:S01]  /*5ca0*/  LOP3.LUT R10, R10, 0x1, RZ, 0x3c, !PT ;  /* 0x000000010a0a7812 */ /* 0x000fe200078e3cff */
[----:B------:R-:W-:Y:S01]  /*5cb0*/  UPLOP3.LUT UP4, UPT, UPT, UPT, UPT, 0x80, 0x8 ;  /* 0x000000000008789c */ /* 0x000fe20003f8f070 */
[----:B------:R-:W-:Y:S10]  /*5cc0*/  BRA.U UP1, `(.L_x_93) ;  /* 0xfffffff501047547 */ /* 0x000ff4000b83ffff */
[----:B-1----:R-:W-:Y:S07]  /*5cd0*/  MOV R0, UR24 ;  /* 0x0000001800007c02 */ /* 0x002fee0008000f00 */
.L_x_94:
[----:B-1----:R-:W-:-:S04]  /*5ce0*/  SHF.L.U32 R3, R11, 0x1f, RZ ;  /* 0x0000001f0b037819 */ /* 0x002fc800000006ff */
[----:B------:R1:W2:Y:S03]  /*5cf0*/  SYNCS.PHASECHK.TRANS64.TRYWAIT P0, [R0+URZ+0x1b8], R3 ;  /* 0x0001b803000075a7 */ /* 0x0002a600080011ff */
[----:B--2---:R-:W-:Y:S05]  /*5d00*/  @!P0 NANOSLEEP.SYNCS 0x989680 ;  /* 0x009896800000895d */ /* 0x004fea0003900000 */
[----:B------:R-:W2:Y:S02]  /*5d10*/  @!P0 SYNCS.PHASECHK.TRANS64 P0, [R0+URZ+0x1b8], R3 ;  /* 0x0001b803000085a7 */ /* 0x000ea400080010ff */
[----:B--2---:R-:W-:Y:S05]  /*5d20*/  @P0 EXIT ;  /* 0x000000000000094d */ /* 0x004fea0003800000 */
[----:B------:R-:W-:Y:S05]  /*5d30*/  BRA `(.L_x_94) ;  /* 0xfffffffc00e87947 */ /* 0x000fea000383ffff */
.L_x_83:
[----:B------:R-:W-:-:S06]  /*5d40*/  UISETP.GE.AND UP0, UPT, UR15, 0x4, UPT ;  /* 0x000000040f00788c */ /* 0x000fcc000bf06270 */
[----:B------:R-:W-:-:S13]  /*5d50*/  PLOP3.LUT P0, PT, PT, PT, UP0, 0x80, 0x8 ;  /* 0x000000000008781c */ /* 0x000fda0003f0f008 */
[----:B-1----:R-:W-:Y:S05]  /*5d60*/  @!P0 EXIT ;  /* 0x000000000000894d */ /* 0x002fea0003800000 */
[----:B------:R-:W1:Y:S08]  /*5d70*/  S2UR UR4, SR_CgaCtaId ;  /* 0x00000000000479c3 */ /* 0x000e700000008800 */
[----:B------:R-:W-:Y:S01]  /*5d80*/  BAR.SYNC.DEFER_BLOCKING 0x6, 0xa0 ;  /* 0x0182800000007b1d */ /* 0x000fe20000010000 */
[C---:B------:R-:W-:Y:S01]  /*5d90*/  IMAD.SHL.U32 R4, R76.reuse, 0x40, RZ ;  /* 0x000000404c047824 */ /* 0x040fe200078e00ff */
[----:B------:R-:W-:Y:S01]  /*5da0*/  USHF.R.S32.HI UR46, URZ, 0x1f, UR5 ;  /* 0x0000001fff2e7899 */ /* 0x000fe20008011405 */
[C---:B------:R-:W-:Y:S01]  /*5db0*/  IMAD.SHL.U32 R3, R76.reuse, 0x2, RZ ;  /* 0x000000024c037824 */ /* 0x040fe200078e00ff */
[----:B------:R-:W-:Y:S01]  /*5dc0*/  CS2R R78, SRZ ;  /* 0x00000000004e7805 */ /* 0x000fe2000001ff00 */
[----:B------:R-:W-:Y:S01]  /*5dd0*/  IMAD.SHL.U32 R81, R76, 0x20, RZ ;  /* 0x000000204c517824 */ /* 0x000fe200078e00ff */
[----:B------:R-:W-:Y:S01]  /*5de0*/  UMOV UR44, 0x400 ;  /* 0x00000400002c7882 */ /* 0x000fe20000000000 */
[----:B------:R-:W-:Y:S01]  /*5df0*/  LOP3.LUT R0, R4, 0x180, RZ, 0xc0, !PT ;  /* 0x0000018004007812 */ /* 0x000fe200078ec0ff */
[----:B------:R-:W-:Y:S01]  /*5e00*/  ULEA.HI UR46, UR46, UR5, URZ, 0x6 ;  /* 0x000000052e2e7291 */ /* 0x000fe2000f8f30ff */
[----:B------:R-:W-:Y:S01]  /*5e10*/  IMAD.U32 R37, R76, 0x10000, RZ ;  /* 0x000100004c257824 */ /* 0x000fe200078e00ff */
[----:B------:R-:W-:Y:S01]  /*5e20*/  LOP3.LUT R81, R81, 0xc00, RZ, 0xc0, !PT ;  /* 0x00000c0051517812 */ /* 0x000fe200078ec0ff */
[----:B------:R-:W-:Y:S01]  /*5e30*/  IMAD.MOV.U32 R36, RZ, RZ, RZ ;  /* 0x000000ffff247224 */ /* 0x000fe200078e00ff */
[----:B------:R-:W-:Y:S01]  /*5e40*/  LOP3.LUT R3, R0, 0x20, R3, 0xf8, !PT ;  /* 0x0000002000037812 */ /* 0x000fe200078ef803 */
[----:B------:R-:W-:Y:S01]  /*5e50*/  IMAD.SHL.U32 R0, R76, 0x8, RZ ;  /* 0x000000084c007824 */ /* 0x000fe200078e00ff */
[----:B------:R-:W-:Y:S01]  /*5e60*/  LOP3.LUT R81, R81, 0x40, R4, 0xf8, !PT ;  /* 0x0000004051517812 */ /* 0x000fe200078ef804 */
[----:B------:R-:W-:Y:S01]  /*5e70*/  IMAD.MOV.U32 R77, RZ, RZ, RZ ;  /* 0x000000ffff4d7224 */ /* 0x000fe200078e00ff */
[----:B------:R-:W-:Y:S01]  /*5e80*/  LOP3.LUT R37, R37, 0x600000, RZ, 0xc0, !PT ;  /* 0x0060000025257812 */ /* 0x000fe200078ec0ff */
[----:B------:R-:W2:Y:S01]  /*5e90*/  LDCU UR56, c[0x0][0x370] ;  /* 0x00006e00ff3877ac */ /* 0x000ea20008000800 */
[----:B------:R-:W-:-:S02]  /*5ea0*/  LOP3.LUT R0, R3, 0x30, R0, 0x78, !PT ;  /* 0x0000003003007812 */ /* 0x000fc400078e7800 */
[----:B------:R-:W-:Y:S01]  /*5eb0*/  LOP3.LUT R81, R81, 0x200, R4, 0xf8, !PT ;  /* 0x0000020051517812 */ /* 0x000fe200078ef804 */
[----:B------:R-:W3:Y:S03]  /*5ec0*/  LDCU UR42, c[0x0][0xb0c] ;  /* 0x00016180ff2a77ac */ /* 0x000ee60008000800 */
[----:B------:R-:W-:Y:S01]  /*5ed0*/  LOP3.LUT R81, R81, R0, RZ, 0xfc, !PT ;  /* 0x0000000051517212 */ /* 0x000fe200078efcff */
[----:B-1----:R-:W-:Y:S01]  /*5ee0*/  ULEA UR44, UR4, UR44, 0x18 ;  /* 0x0000002c042c7291 */ /* 0x002fe2000f8ec0ff */
[----:B------:R-:W-:Y:S01]  /*5ef0*/  IMAD.SHL.U32 R0, R76, 0x10, RZ ;  /* 0x000000104c007824 */ /* 0x000fe200078e00ff */
[----:B------:R-:W1:Y:S02]  /*5f00*/  LDCU UR38, c[0x0][0xb30] ;  /* 0x00016600ff2677ac */ /* 0x000e640008000800 */
[----:B------:R-:W-:Y:S02]  /*5f10*/  UIADD3 UR4, UPT, UPT, UR44, 0x1400, URZ ;  /* 0x000014002c047890 */ /* 0x000fe4000fffe0ff */
[----:B------:R-:W-:Y:S01]  /*5f20*/  VIADD R80, R81, UR44 ;  /* 0x0000002c51507c36 */ /* 0x000fe20008000000 */
[----:B------:R-:W-:-:S02]  /*5f30*/  UIADD3 UR5, UPT, UPT, UR44, 0x400, URZ ;  /* 0x000004002c057890 */ /* 0x000fc4000fffe0ff */
[----:B------:R-:W4:Y:S01]  /*5f40*/  LDS R2, [UR44+0x220] ;  /* 0x0002202cff027984 */ /* 0x000f220008000800 */
[----:B------:R-:W-:Y:S01]  /*5f50*/  LOP3.LUT R5, R0, 0x20, RZ, 0xc0, !PT ;  /* 0x0000002000057812 */ /* 0x000fe200078ec0ff */
[----:B------:R-:W1:Y:S01]  /*5f60*/  LDCU UR57, c[0x0][0x388] ;  /* 0x00007100ff3977ac */ /* 0x000e620008000800 */
[----:B------:R-:W-:Y:S02]  /*5f70*/  IMAD.U32 R87, RZ, RZ, UR4 ;  /* 0x00000004ff577e24 */ /* 0x000fe4000f8e00ff */
[----:B------:R-:W-:Y:S01]  /*5f80*/  IADD3 R80, PT, PT, -R5, 0x400, R80 ;  /* 0x0000040005507810 */ /* 0x000fe20007ffe150 */
[----:B------:R-:W-:Y:S01]  /*5f90*/  IMAD.U32 R84, RZ, RZ, UR5 ;  /* 0x00000005ff547e24 */ /* 0x000fe2000f8e00ff */
[----:B------:R-:W1:Y:S01]  /*5fa0*/  LDCU.64 UR50, c[0x0][0x888] ;  /* 0x00011100ff3277ac */ /* 0x000e620008000a00 */
[----:B------:R-:W1:Y:S01]  /*5fb0*/  LDCU.64 UR40, c[0x0][0xb28] ;  /* 0x00016500ff2877ac */ /* 0x000e620008000a00 */
[----:B------:R-:W1:Y:S01]  /*5fc0*/  LDCU.64 UR58, c[0x0][0x890] ;  /* 0x00011200ff3a77ac */ /* 0x000e620008000a00 */
[----:B------:R-:W1:Y:S01]  /*5fd0*/  LDCU.64 UR60, c[0x0][0x8b0] ;  /* 0x00011600ff3c77ac */ /* 0x000e620008000a00 */
[----:B------:R-:W1:Y:S01]  /*5fe0*/  LDCU.64 UR62, c[0x0][0x8a8] ;  /* 0x00011500ff3e77ac */ /* 0x000e620008000a00 */
[----:B------:R-:W1:Y:S01]  /*5ff0*/  LDCU.128 UR52, c[0x0][0xb10] ;  /* 0x00016200ff3477ac */ /* 0x000e620008000c00 */
[----:B------:R-:W1:Y:S01]  /*6000*/  LDCU UR49, c[0x0][0x374] ;  /* 0x00006e80ff3177ac */ /* 0x000e620008000800 */
[----:B------:R-:W-:Y:S01]  /*6010*/  USHF.R.S32.HI UR46, URZ, 0x6, UR46 ;  /* 0x00000006ff2e7899 */ /* 0x000fe2000801142e */
[C---:B----4-:R-:W-:Y:S01]  /*6020*/  VIADD R3, R2.reuse, 0x40 ;  /* 0x0000004002037836 */ /* 0x050fe20000000000 */
[----:B------:R-:W-:-:S04]  /*6030*/  LOP3.LUT R2, R2, 0xffff, RZ, 0xc0, !PT ;  /* 0x0000ffff02027812 */ /* 0x000fc800078ec0ff */
[----:B------:R-:W-:-:S05]  /*6040*/  LOP3.LUT R3, R3, 0xffff, RZ, 0xc0, !PT ;  /* 0x0000ffff03037812 */ /* 0x000fca00078ec0ff */
[----:B-123--:R4:W-:Y:S02]  /*6050*/  STL.64 [R1], R2 ;  /* 0x0000000201007387 */ /* 0x00e9e40000100a00 */
.L_x_112:
[----:B----4-:R-:W-:Y:S04]  /*6060*/  SHF.L.U32 R3, R78, 0x1f, RZ ;  /* 0x0000001f4e037819 */ /* 0x010fe800000006ff */
[----:B-1----:R-:W1:Y:S02]  /*6070*/  SYNCS.PHASECHK.TRANS64.TRYWAIT P0, [UR44+0x1d0], R3 ;  /* 0x0001d003ff0075a7 */ /* 0x002e64000800112c */
[----:B-1----:R-:W-:Y:S05]  /*6080*/  @!P0 BRA `(.L_x_95) ;  /* 0x0000002c005c8947 */ /* 0x002fea0003800000 */
.L_x_188:
[----:B------:R-:W2:Y:S01]  /*6090*/  LDS.128 R4, [UR44+0x210] ;  /* 0x0002102cff047984 */ /* 0x000ea20008000c00 */
[----:B------:R-:W-:Y:S01]  /*60a0*/  UIADD3 UR4, UPT, UPT, UR44, 0x1d8, URZ ;  /* 0x000001d82c047890 */ /* 0x000fe2000fffe0ff */
[----:B------:R-:W-:Y:S01]  /*60b0*/  IMAD R2, R36, 0x4, R1 ;  /* 0x0000000424027824 */ /* 0x000fe200078e0201 */
[----:B------:R-:W-:Y:S02]  /*60c0*/  UISETP.GE.AND UP0, UPT, UR39, 0x1, UPT ;  /* 0x000000012700788c */ /* 0x000fe4000bf06270 */
[----:B------:R-:W-:Y:S01]  /*60d0*/  UPRMT UR4, URZ, 0x654, UR4 ;  /* 0x00000654ff047896 */ /* 0x000fe20008000004 */
[----:B------:R-:W-:Y:S01]  /*60e0*/  @!PT LDS RZ, [RZ] ;  /* 0x00000000fffff984 */ /* 0x000fe20000000800 */
[----:B------:R-:W-:Y:S01]  /*60f0*/  @!PT LDS RZ, [RZ] ;  /* 0x00000000fffff984 */ /* 0x000fe20000000800 */
[----:B------:R-:W-:Y:S01]  /*6100*/  @!PT LDS RZ, [RZ] ;  /* 0x00000000fffff984 */ /* 0x000fe20000000800 */
[----:B------:R-:W-:Y:S01]  /*6110*/  @!PT LDS RZ, [RZ] ;  /* 0x00000000fffff984 */ /* 0x000fe20000000800 */
[----:B------:R3:W-:Y:S06]  /*6120*/  MEMBAR.ALL.CTA ;  /* 0x0000000000007992 */ /* 0x0007ec0000008000 */
[----:B---3--:R-:W3:Y:S02]  /*6130*/  FENCE.VIEW.ASYNC.S ;  /* 0x00000000000073c6 */ /* 0x008ee40000000000 */
[----:B---3--:R-:W-:Y:S06]  /*6140*/  SYNCS.ARRIVE.TRANS64.RED.A1T0 RZ, [UR4], RZ ;  /* 0x000000ffffff79a7 */ /* 0x008fec0008100404 */
[----:B------:R-:W5:Y:S01]  /*6150*/  LDL R2, [R2] ;  /* 0x0000000002027983 */ /* 0x000f620000100800 */
[----:B--2---:R-:W-:Y:S11]  /*6160*/  LOP3.LUT P0, RZ, R6, 0x1, RZ, 0xc0, !PT ;  /* 0x0000000106ff7812 */ /* 0x004ff6000780c0ff */
[----:B------:R-:W-:Y:S02]  /*6170*/  @!UPT UIADD3 URZ, UPT, UPT, URZ, URZ, URZ ;  /* 0x000000fffffff290 */ /* 0x000fe4000fffe0ff */
[----:B------:R-:W-:Y:S01]  /*6180*/  VOTEU.ANY UP1, P0 ;  /* 0x0000000000ff7886 */ /* 0x000fe20000020100 */
[----:B------:R-:W-:Y:S01]  /*6190*/  PLOP3.LUT P0, PT, PT, PT, UP1, 0x80, 0x8 ;  /* 0x000000000008781c */ /* 0x000fe20003f0f018 */
[----:B------:R-:W-:Y:S11]  /*61a0*/  UP2UR UR48, UPR, URZ, 0x2 ;  /* 0x00000002ff307883 */ /* 0x000ff60008000000 */
[----:B------:R-:W-:Y:S01]  /*61b0*/  @!UPT UIADD3 URZ, UPT, UPT, URZ, URZ, URZ ;  /* 0x000000fffffff290 */ /* 0x000fe2000fffe0ff */
[----:B-1----:R-:W-:Y:S02]  /*61c0*/  @P0 MOV R3, R4 ;  /* 0x0000000400030202 */ /* 0x002fe40000000f00 */
[----:B------:R-:W-:Y:S02]  /*61d0*/  @P0 LOP3.LUT R0, R5, 0xffff, RZ, 0xc0, !PT ;  /* 0x0000ffff05000812 */ /* 0x000fe400078ec0ff */
[----:B------:R-:W-:Y:S02]  /*61e0*/  @P0 R2UR UR5, R3 ;  /* 0x00000000030502ca */ /* 0x000fe400000e0000 */
[----:B------:R-:W-:Y:S01]  /*61f0*/  @P0 R2UR UR4, R0 ;  /* 0x00000000000402ca */ /* 0x000fe200000e0000 */
[----:B------:R-:W-:Y:S05]  /*6200*/  IMAD.U32 R0, RZ, RZ, UR46 ;  /* 0x0000002eff007e24 */ /* 0x000fea000f8e00ff */
[----:B------:R-:W-:Y:S05]  /*6210*/  IABS R3, R0 ;  /* 0x0000000000037213 */ /* 0x000fea0000000000 */
[----:B------:R-:W-:Y:S02]  /*6220*/  @UP1 UMOV UR37, UR5 ;  /* 0x0000000500251c82 */ /* 0x000fe40008000000 */
[----:B------:R-:W-:Y:S01]  /*6230*/  @UP1 UMOV UR36, UR4 ;  /* 0x0000000400241c82 */ /* 0x000fe20008000000 */
[----:B------:R-:W-:Y:S05]  /*6240*/  BRA.U !UP0, `(.L_x_96) ;  /* 0x0000000108cc7547 */ /* 0x000fea000b800000 */
[----:B------:R-:W1:Y:S01]  /*6250*/  LDCU UR9, c[0x0][0xb20] ;  /* 0x00016400ff0977ac */ /* 0x000e620008000800 */
[----:B------:R-:W-:Y:S02]  /*6260*/  UIMAD.WIDE.U32 UR4, UR49, UR55, URZ ;  /* 0x00000037310472a5 */ /* 0x000fe4000f8e00ff */
[----:B------:R-:W-:Y:S02]  /*6270*/  UIMAD.WIDE.U32 UR6, UR56, UR52, URZ ;  /* 0x00000034380672a5 */ /* 0x000fe4000f8e00ff */
[----:B------:R-:W-:Y:S02]  /*6280*/  UIMAD.WIDE.U32 UR10, UR36, UR55, URZ ;  /* 0x00000037240a72a5 */ /* 0x000fe4000f8e00ff */
[----:B------:R-:W-:Y:S02]  /*6290*/  UISETP.NE.AND UP0, UPT, UR54, 0x1, UPT ;  /* 0x000000013600788c */ /* 0x000fe4000bf05270 */
[----:B------:R-:W-:Y:S02]  /*62a0*/  UISETP.NE.AND UP1, UPT, UR42, 0x1, UPT ;  /* 0x000000012a00788c */ /* 0x000fe4000bf25270 */
[----:B------:R-:W-:Y:S02]  /*62b0*/  UISETP.NE.AND UP2, UPT, UR39, 0x1, UPT ;  /* 0x000000012700788c */ /* 0x000fe4000bf45270 */
[----:B------:R-:W-:Y:S01]  /*62c0*/  UIMAD.WIDE.U32 UR12, UR37, UR52, URZ ;  /* 0x00000034250c72a5 */ /* 0x000fe2000f8e00ff */
[----:B------:R-:W-:Y:S01]  /*62d0*/  UMOV UR4, UR5 ;  /* 0x0000000500047c82 */ /* 0x000fe20008000000 */
[----:B------:R-:W-:Y:S01]  /*62e0*/  UMOV UR6, UR11 ;  /* 0x0000000b00067c82 */ /* 0x000fe20008000000 */
[----:B-1----:R-:W-:Y:S03]  /*62f0*/  USHF.R.U32.HI UR8, URZ, UR9, UR4 ;  /* 0x00000009ff087299 */ /* 0x002fe60008011604 */
[----:B------:R-:W-:Y:S02]  /*6300*/  UMOV UR4, UR7 ;  /* 0x0000000700047c82 */ /* 0x000fe40008000000 */
[----:B------:R-:W-:Y:S02]  /*6310*/  USHF.R.U32.HI UR5, URZ, UR53, UR4 ;  /* 0x00000035ff057299 */ /* 0x000fe40008011604 */
[----:B------:R-:W-:Y:S02]  /*6320*/  USEL UR4, UR49, UR8, !UP0 ;  /* 0x0000000831047287 */ /* 0x000fe4000c000000 */
[----:B------:R-:W-:Y:S02]  /*6330*/  USHF.R.U32.HI UR8, URZ, UR9, UR6 ;  /* 0x00000009ff087299 */ /* 0x000fe40008011606 */
[----:B------:R-:W-:Y:S02]  /*6340*/  UIMAD.WIDE.U32 UR6, UR4, UR40, URZ ;  /* 0x00000028040672a5 */ /* 0x000fe4000f8e00ff */
[----:B------:R-:W-:Y:S02]  /*6350*/  USEL UR9, UR56, UR5, !UP1 ;  /* 0x0000000538097287 */ /* 0x000fe4000c800000 */
[----:B------:R-:W-:Y:S02]  /*6360*/  USEL UR8, UR36, UR8, !UP0 ;  /* 0x0000000824087287 */ /* 0x000fe4000c000000 */
[----:B------:R-:W-:Y:S01]  /*6370*/  UIMAD.WIDE.U32 UR10, UR9, UR40, URZ ;  /* 0x00000028090a72a5 */ /* 0x000fe2000f8e00ff */
[----:B------:R-:W-:Y:S01]  /*6380*/  UMOV UR6, UR7 ;  /* 0x0000000700067c82 */ /* 0x000fe20008000000 */
[----:B------:R-:W-:Y:S01]  /*6390*/  UMOV UR5, UR13 ;  /* 0x0000000d00057c82 */ /* 0x000fe20008000000 */
[----:B------:R-:W-:Y:S02]  /*63a0*/  @UP2 USHF.R.U32.HI UR4, URZ, UR41, UR6 ;  /* 0x00000029ff042299 */ /* 0x000fe40008011606 */
[----:B------:R-:W-:Y:S02]  /*63b0*/  USHF.R.U32.HI UR5, URZ, UR53, UR5 ;  /* 0x00000035ff057299 */ /* 0x000fe40008011605 */
[----:B------:R-:W-:Y:S02]  /*63c0*/  UIMAD UR4, UR39, UR4, URZ ;  /* 0x00000004270472a4 */ /* 0x000fe4000f8e02ff */
[----:B------:R-:W-:Y:S02]  /*63d0*/  USEL UR5, UR37, UR5, !UP1 ;  /* 0x0000000525057287 */ /* 0x000fe4000c800000 */
[----:B------:R-:W-:Y:S01]  /*63e0*/  UISETP.GE.AND UP0, UPT, UR8, UR4, UPT ;  /* 0x000000040800728c */ /* 0x000fe2000bf06270 */
[----:B------:R-:W-:Y:S01]  /*63f0*/  UMOV UR6, UR11 ;  /* 0x0000000b00067c82 */ /* 0x000fe20008000000 */
[----:B------:R-:W-:Y:S02]  /*6400*/  UIMAD.WIDE.U32 UR10, UR8, UR40, URZ ;  /* 0x00000028080a72a5 */ /* 0x000fe4000f8e00ff */
[----:B------:R-:W-:Y:S04]  /*6410*/  @UP2 USHF.R.U32.HI UR9, URZ, UR41, UR6 ;  /* 0x00000029ff092299 */ /* 0x000fe80008011606 */
[----:B------:R-:W-:Y:S01]  /*6420*/  UIMAD UR6, UR39, UR9, URZ ;  /* 0x00000009270672a4 */ /* 0x000fe2000f8e02ff */
[----:B------:R-:W-:Y:S03]  /*6430*/  UMOV UR4, UR11 ;  /* 0x0000000b00047c82 */ /* 0x000fe60008000000 */
[----:B------:R-:W-:Y:S02]  /*6440*/  UISETP.GE.OR UP0, UPT, UR5, UR6, UP0 ;  /* 0x000000060500728c */ /* 0x000fe40008706670 */
[----:B------:R-:W-:Y:S02]  /*6450*/  USHF.R.U32.HI UR4, URZ, UR41, UR4 ;  /* 0x00000029ff047299 */ /* 0x000fe40008011604 */
[----:B------:R-:W-:Y:S02]  /*6460*/  UIMAD.WIDE.U32 UR6, UR5, UR40, URZ ;  /* 0x00000028050672a5 */ /* 0x000fe4000f8e00ff */
[----:B------:R-:W-:Y:S02]  /*6470*/  USEL UR11, UR8, UR4, !UP2 ;  /* 0x00000004080b7287 */ /* 0x000fe4000d000000 */
[----:B------:R-:W-:Y:S02]  /*6480*/  UIADD3 UR6, UPT, UPT, -UR5, URZ, URZ ;  /* 0x000000ff05067290 */ /* 0x000fe4000fffe1ff */
[----:B------:R-:W-:Y:S02]  /*6490*/  UIADD3 UR10, UPT, UPT, -UR11, URZ, URZ ;  /* 0x000000ff0b0a7290 */ /* 0x000fe4000fffe1ff */
[----:B------:R-:W-:Y:S02]  /*64a0*/  UIMAD UR6, UR42, UR6, UR37 ;  /* 0x000000062a0672a4 */ /* 0x000fe4000f8e0225 */
[----:B------:R-:W-:Y:S01]  /*64b0*/  UIMAD UR10, UR39, UR10, UR8 ;  /* 0x0000000a270a72a4 */ /* 0x000fe2000f8e0208 */
[----:B------:R-:W-:Y:S01]  /*64c0*/  @!UP0 UMOV UR4, UR7 ;  /* 0x0000000700048c82 */ /* 0x000fe20008000000 */
[----:B------:R-:W-:Y:S02]  /*64d0*/  UIADD3 UR7, UPT, UPT, -UR8, URZ, URZ ;  /* 0x000000ff08077290 */ /* 0x000fe4000fffe1ff */
[----:B------:R-:W-:Y:S04]  /*64e0*/  @!UP0 USHF.R.U32.HI UR4, URZ, UR41, UR4 ;  /* 0x00000029ff048299 */ /* 0x000fe80008011604 */
[----:B------:R-:W-:Y:S04]  /*64f0*/  @!UP0 USEL UR4, UR5, UR4, !UP2 ;  /* 0x0000000405048287 */ /* 0x000fe8000d000000 */
[----:B------:R-:W-:Y:S02]  /*6500*/  @!UP0 UIMAD UR9, UR9, UR10, UR4 ;  /* 0x0000000a090982a4 */ /* 0x000fe4000f8e0204 */
[----:B------:R-:W-:Y:S02]  /*6510*/  @!UP0 UIADD3 UR10, UPT, UPT, UR11, -UR4, URZ ;  /* 0x800000040b0a8290 */ /* 0x000fe4000fffe0ff */
[----:B------:R-:W-:Y:S02]  /*6520*/  UIMAD UR4, UR54, UR7, UR36 ;  /* 0x00000007360472a4 */ /* 0x000fe4000f8e0224 */
[----:B------:R-:W-:Y:S03]  /*6530*/  @!UP0 UIMAD UR8, UR10, UR39, UR5 ;  /* 0x000000270a0882a4 */ /* 0x000fe6000f8e0205 */
[----:B------:R-:W-:Y:S02]  /*6540*/  @!UP0 UMOV UR5, UR9 ;  /* 0x0000000900058c82 */ /* 0x000fe40008000000 */
[----:B------:R-:W-:Y:S02]  /*6550*/  UIMAD UR37, UR5, UR42, UR6 ;  /* 0x0000002a052572a4 */ /* 0x000fe4000f8e0206 */
[----:B------:R-:W-:Y:S11]  /*6560*/  UIMAD UR36, UR8, UR54, UR4 ;  /* 0x00000036082472a4 */ /* 0x000ff6000f8e0204 */
[----:B------:R-:W-:Y:S01]  /*6570*/  @!UPT UIADD3 URZ, UPT, UPT, URZ, URZ, URZ ;  /* 0x000000fffffff290 */ /* 0x000fe2000fffe0ff */
.L_x_96:
[----:B------:R-:W-:Y:S01]  /*6580*/  UISETP.NE.AND UP1, UPT, UR38, 0x1, UPT ;  /* 0x000000012600788c */ /* 0x000fe2000bf25270 */
[----:B------:R-:W-:Y:S01]  /*6590*/  R2UR UR6, R3 ;  /* 0x00000000030672ca */ /* 0x000fe200000e0000 */
[----:B------:R-:W-:Y:S01]  /*65a0*/  UISETP.NE.AND UP4, UPT, UR46, URZ, UPT ;  /* 0x000000ff2e00728c */ /* 0x000fe2000bf85270 */
[----:B------:R-:W-:Y:S01]  /*65b0*/  IABS R0, R0 ;  /* 0x0000000000007213 */ /* 0x000fe20000000000 */
[----:B------:R-:W-:Y:S01]  /*65c0*/  UIADD3 UR16, UPT, UPT, UR44, 0x400, URZ ;  /* 0x000004002c107890 */ /* 0x000fe2000fffe0ff */
[----:B------:R-:W-:Y:S03]  /*65d0*/  @P0 SHF.R.U32.HI R86, RZ, 0x10, R5 ;  /* 0x00000010ff560819 */ /* 0x000fe60000011605 */
[----:B------:R-:W-:Y:S03]  /*65e0*/  IMAD.MOV R0, RZ, RZ, -R0 ;  /* 0x000000ffff007224 */ /* 0x000fe600078e0a00 */
[----:B------:R-:W1:Y:S03]  /*65f0*/  @!UP1 LDCU.128 UR12, c[0x0][0xb10] ;  /* 0x00016200ff0c97ac */ /* 0x000e660008000c00 */
[----:B------:R-:W2:Y:S01]  /*6600*/  I2F.RP R9, UR6 ;  /* 0x0000000600097d06 */ /* 0x000ea20008209400 */
[----:B------:R-:W3:Y:S09]  /*6610*/  @!UP1 LDCU UR10, c[0x0][0xb20] ;  /* 0x00016400ff0a97ac */ /* 0x000ef20008000800 */
[----:B--2---:R-:W2:Y:S02]  /*6620*/  MUFU.RCP R3, R9 ;  /* 0x0000000900037308 */ /* 0x004ea40000001000 */
[----:B--2---:R-:W-:Y:S08]  /*6630*/  VIADD R8, R3, 0xffffffe ;  /* 0x0ffffffe03087836 */ /* 0x004ff00000000000 */
[----:B------:R-:W2:Y:S02]  /*6640*/  F2I.FTZ.U32.TRUNC.NTZ R3, R8 ;  /* 0x0000000800037305 */ /* 0x000ea4000021f000 */
[----:B--2---:R-:W-:Y:S01]  /*6650*/  R2UR UR5, R3 ;  /* 0x00000000030572ca */ /* 0x004fe200000e0000 */
[----:B------:R-:W-:Y:S05]  /*6660*/  IMAD.U32 R3, RZ, RZ, UR26 ;  /* 0x0000001aff037e24 */ /* 0x000fea000f8e00ff */
[----:B------:R-:W-:Y:S04]  /*6670*/  IABS R3, R3 ;  /* 0x0000000300037213 */ /* 0x000fe80000000000 */
[----:B------:R-:W-:Y:S03]  /*6680*/  R2UR UR8, R3 ;  /* 0x00000000030872ca */ /* 0x000fe600000e0000 */
[----:B------:R-:W-:Y:S04]  /*6690*/  UIADD3 UR4, UPT, UPT, URZ, -UR5, URZ ;  /* 0x80000005ff047290 */ /* 0x000fe8000fffe0ff */
[----:B------:R-:W-:Y:S03]  /*66a0*/  UIMAD UR7, UR4, UR6, URZ ;  /* 0x00000006040772a4 */ /* 0x000fe6000f8e02ff */
[----:B------:R-:W-:Y:S02]  /*66b0*/  UMOV UR4, URZ ;  /* 0x000000ff00047c82 */ /* 0x000fe40008000000 */
[----:B------:R-:W-:Y:S02]  /*66c0*/  UIMAD.WIDE.U32 UR4, UR5, UR7, UR4 ;  /* 0x00000007050472a5 */ /* 0x000fe4000f8e0004 */
[----:B------:R-:W-:Y:S05]  /*66d0*/  R2UR UR7, R0 ;  /* 0x00000000000772ca */ /* 0x000fea00000e0000 */
[----:B------:R-:W-:Y:S02]  /*66e0*/  UMOV UR4, UR5 ;  /* 0x0000000500047c82 */ /* 0x000fe40008000000 */
[----:B------:R-:W-:Y:S07]  /*66f0*/  UIMAD.WIDE.U32 UR4, UR4, UR8, URZ ;  /* 0x00000008040472a5 */ /* 0x000fee000f8e00ff */
[----:B------:R-:W-:Y:S02]  /*6700*/  UMOV UR11, UR5 ;  /* 0x00000005000b7c82 */ /* 0x000fe40008000000 */
[----:B------:R-:W-:Y:S02]  /*6710*/  UIMAD UR4, UR11, UR7, UR8 ;  /* 0x000000070b0472a4 */ /* 0x000fe4000f8e0208 */
[----:B------:R-:W2:Y:S02]  /*6720*/  @!UP1 LDCU UR5, c[0x0][0xb0c] ;  /* 0x00016180ff0597ac */ /* 0x000ea40008000800 */
[----:B------:R-:W-:Y:S02]  /*6730*/  UISETP.GT.U32.AND UP0, UPT, UR6, UR4, UPT ;  /* 0x000000040600728c */ /* 0x000fe4000bf04070 */
[----:B-1----:R-:W-:Y:S09]  /*6740*/  UIMAD.WIDE.U32 UR8, UR37, UR12, URZ ;  /* 0x0000000c250872a5 */ /* 0x002ff2000f8e00ff */
[----:B------:R-:W-:Y:S02]  /*6750*/  @!UP0 UIADD3 UR4, UPT, UPT, UR4, -UR6, URZ ;  /* 0x8000000604048290 */ /* 0x000fe4000fffe0ff */
[----:B------:R-:W-:Y:S02]  /*6760*/  @!UP0 UIADD3 UR11, UPT, UPT, UR11, 0x1, URZ ;  /* 0x000000010b0b8890 */ /* 0x000fe4000fffe0ff */
[----:B------:R-:W-:Y:S02]  /*6770*/  UISETP.GE.U32.AND UP3, UPT, UR4, UR6, UPT ;  /* 0x000000060400728c */ /* 0x000fe4000bf66070 */
[----:B------:R-:W-:Y:S02]  /*6780*/  UIMAD.WIDE.U32 UR6, UR36, UR15, URZ ;  /* 0x0000000f240672a5 */ /* 0x000fe4000f8e00ff */
[----:B------:R-:W-:Y:S02]  /*6790*/  ULOP3.LUT UR4, UR26, UR46, URZ, 0x3c, !UPT ;  /* 0x0000002e1a047292 */ /* 0x000fe4000f8e3cff */
[----:B------:R-:W-:Y:S02]  /*67a0*/  @!UP1 UISETP.NE.AND UP0, UPT, UR14, 0x1, UPT ;  /* 0x000000010e00988c */ /* 0x000fe4000bf05270 */
[----:B------:R-:W-:Y:S02]  /*67b0*/  UISETP.GE.AND UP5, UPT, UR4, URZ, UPT ;  /* 0x000000ff0400728c */ /* 0x000fe4000bfa6270 */
[----:B--2---:R-:W-:Y:S02]  /*67c0*/  @!UP1 UISETP.NE.AND UP2, UPT, UR5, 0x1, UPT ;  /* 0x000000010500988c */ /* 0x004fe4000bf45270 */
[----:B------:R-:W-:Y:S01]  /*67d0*/  @UP3 UIADD3 UR11, UPT, UPT, UR11, 0x1, URZ ;  /* 0x000000010b0b3890 */ /* 0x000fe2000fffe0ff */
[----:B------:R-:W-:Y:S01]  /*67e0*/  @!UP1 UMOV UR6, UR7 ;  /* 0x0000000700069c82 */ /* 0x000fe20008000000 */
[----:B------:R-:W-:Y:S01]  /*67f0*/  @!UP1 UMOV UR4, UR9 ;  /* 0x0000000900049c82 */ /* 0x000fe20008000000 */
[----:B---3--:R-:W-:Y:S02]  /*6800*/  @!UP1 USHF.R.U32.HI UR6, URZ, UR10, UR6 ;  /* 0x0000000aff069299 */ /* 0x008fe40008011606 */
[----:B------:R-:W-:Y:S02]  /*6810*/  @!UP1 USHF.R.U32.HI UR4, URZ, UR13, UR4 ;  /* 0x0000000dff049299 */ /* 0x000fe40008011604 */
[----:B------:R-:W-:Y:S02]  /*6820*/  @!UP1 USEL UR6, UR36, UR6, !UP0 ;  /* 0x0000000624069287 */ /* 0x000fe4000c000000 */
[----:B------:R-:W-:Y:S02]  /*6830*/  ULOP3.LUT UP0, URZ, UR16, 0x1b0, URZ, 0xc0, !UPT ;  /* 0x000001b010ff7892 */ /* 0x000fe4000f80c0ff */
[----:B------:R-:W-:Y:S01]  /*6840*/  @!UP1 USEL UR7, UR37, UR4, !UP2 ;  /* 0x0000000425079287 */ /* 0x000fe2000d000000 */
[----:B------:R-:W-:Y:S02]  /*6850*/  UMOV UR43, UR11 ;  /* 0x0000000b002b7c82 */ /* 0x000fe40008000000 */
[----:B------:R-:W-:Y:S02]  /*6860*/  @!UP5 UIADD3 UR43, UPT, UPT, -UR43, URZ, URZ ;  /* 0x000000ff2b2bd290 */ /* 0x000fe4000fffe1ff */
[----:B------:R-:W-:Y:S02]  /*6870*/  @!UP4 ULOP3.LUT UR43, URZ, UR46, URZ, 0x33, !UPT ;  /* 0x0000002eff2bc292 */ /* 0x000fe4000f8e33ff */
[----:B------:R-:W-:Y:S02]  /*6880*/  @!UP1 UIADD3 UR4, UPT, UPT, -UR7, UR6, URZ ;  /* 0x0000000607049290 */ /* 0x000fe4000fffe1ff */
[----:B------:R-:W-:Y:S02]  /*6890*/  @!UP1 UIADD3 UR6, UPT, UPT, UR7, -UR6, URZ ;  /* 0x8000000607069290 */ /* 0x000fe4000fffe0ff */
[----:B------:R-:W-:Y:S02]  /*68a0*/  UIADD3 UR7, UPT, UPT, -UR43, URZ, URZ ;  /* 0x000000ff2b077290 */ /* 0x000fe4000fffe1ff */
[----:B------:R-:W-:Y:S02]  /*68b0*/  @!UP1 UIMAD UR37, UR4, UR5, UR37 ;  /* 0x00000005042592a4 */ /* 0x000fe4000f8e0225 */
[----:B------:R-:W-:Y:S02]  /*68c0*/  @!UP1 UIMAD UR36, UR6, UR14, UR36 ;  /* 0x0000000e062492a4 */ /* 0x000fe4000f8e0224 */
[----:B------:R-:W-:Y:S01]  /*68d0*/  UIMAD UR45, UR46, UR7, UR26 ;  /* 0x000000072e2d72a4 */ /* 0x000fe2000f8e021a */
[----:B------:R-:W-:Y:S11]  /*68e0*/  BRA.U !UP0, `(.L_x_97) ;  /* 0x0000000108407547 */ /* 0x000ff6000b800000 */
[----:B------:R-:W1:Y:S01]  /*68f0*/  LDCU.64 UR8, c[0x4][0x80] ;  /* 0x01001000ff0877ac */ /* 0x000e620008000a00 */
[----:B------:R-:W-:Y:S01]  /*6900*/  MOV R15, 0x0 ;  /* 0x00000000000f7802 */ /* 0x000fe20000000f00 */
[----:B------:R-:W-:Y:S02]  /*6910*/  HFMA2 R12, -RZ, RZ, 0, 5.9604644775390625e-08 ;  /* 0x00000001ff0c7431 */ /* 0x000fe400000001ff */
[----:B------:R-:W-:Y:S02]  /*6920*/  IMAD.MOV.U32 R8, RZ, RZ, 0x70 ;  /* 0x00000070ff087424 */ /* 0x000fe400078e00ff */
[----:B------:R-:W-:Y:S01]  /*6930*/  IMAD.MOV.U32 R13, RZ, RZ, RZ ;  /* 0x000000ffff0d7224 */ /* 0x000fe200078e00ff */
[----:B------:R-:W2:Y:S01]  /*6940*/  LDCU.64 UR6, c[0x4][0x88] ;  /* 0x01001100ff0677ac */ /* 0x000ea20008000a00 */
[----:B------:R-:W3:Y:S01]  /*6950*/  LDC.64 R14, c[0x4][R15] ;  /* 0x010000000f0e7b82 */ /* 0x000ee20000000a00 */
[----:B------:R-:W4:Y:S01]  /*6960*/  LDCU.64 UR4, c[0x4][0x8] ;  /* 0x01000100ff0477ac */ /* 0x000f220008000a00 */
[----:B-1----:R-:W-:Y:S01]  /*6970*/  MOV R5, UR9 ;  /* 0x0000000900057c02 */ /* 0x002fe20008000f00 */
[----:B------:R-:W-:Y:S01]  /*6980*/  IMAD.U32 R4, RZ, RZ, UR8 ;  /* 0x00000008ff047e24 */ /* 0x000fe2000f8e00ff */
[----:B--2---:R-:W-:Y:S01]  /*6990*/  MOV R7, UR7 ;  /* 0x0000000700077c02 */ /* 0x004fe20008000f00 */
[----:B------:R-:W-:Y:S01]  /*69a0*/  IMAD.U32 R6, RZ, RZ, UR6 ;  /* 0x00000006ff067e24 */ /* 0x000fe2000f8e00ff */
[----:B----4-:R-:W-:Y:S01]  /*69b0*/  MOV R11, UR5 ;  /* 0x00000005000b7c02 */ /* 0x010fe20008000f00 */
[----:B------:R-:W-:Y:S02]  /*69c0*/  IMAD.U32 R10, RZ, RZ, UR4 ;  /* 0x00000004ff0a7e24 */ /* 0x000fe4000f8e00ff */
[----:B------:R-:W-:Y:S07]  /*69d0*/  LEPC R20, `(.L_x_97) ;  /* 0x000000001014794e */ /* 0x000fee0000000000 */
[----:B---3-5:R-:W-:Y:S05]  /*69e0*/  CALL.ABS.NOINC R14 ;  /* 0x000000000e007343 */ /* 0x028fea0003c00000 */
.L_x_97:
[----:B------:R-:W-:Y:S01]  /*69f0*/  LOP3.LUT P0, RZ, R87, 0x1b0, RZ, 0xc0, !PT ;  /* 0x000001b057ff7812 */ /* 0x000fe2000780c0ff */
[----:B------:R-:W-:Y:S11]  /*6a00*/  BSSY.RECONVERGENT B6, `(.L_x_98) ;  /* 0x0000013000067945 */ /* 0x000ff60003800200 */
[----:B------:R-:W-:Y:S01]  /*6a10*/  @!UPT UIADD3 URZ, UPT, UPT, URZ, URZ, URZ ;  /* 0x000000fffffff290 */ /* 0x000fe2000fffe0ff */
[----:B------:R-:W-:Y:S05]  /*6a20*/  @!P0 BRA `(.L_x_99) ;  /* 0x0000000000408947 */ /* 0x000fea0003800000 */
        /* <DEDUP_REMOVED lines=16> */
.L_x_99:
[----:B------:R-:W-:Y:S05]  /*6b30*/  BSYNC.RECONVERGENT B6 ;  /* 0x0000000000067941 */ /* 0x000fea0003800200 */
.L_x_98:
[----:B------:R-:W-:Y:S01]  /*6b40*/  ISETP.NE.AND P6, PT, R85, RZ, PT ;  /* 0x000000ff5500720c */ /* 0x000fe20003fc5270 */
[----:B------:R-:W-:Y:S01]  /*6b50*/  UISETP.NE.U32.AND UP0, UPT, UR60, URZ, UPT ;  /* 0x000000ff3c00728c */ /* 0x000fe2000bf05070 */
[----:B------:R-:W-:Y:S02]  /*6b60*/  ISETP.NE.U32.AND P3, PT, RZ, UR58, PT ;  /* 0x0000003aff007c0c */ /* 0x000fe4000bf65070 */
[----:B------:R-:W-:Y:S01]  /*6b70*/  PLOP3.LUT P0, PT, PT, PT, PT, 0x8, 0x80 ;  /* 0x000000000080781c */ /* 0x000fe20003f0e170 */
[----:B------:R-:W-:Y:S01]  /*6b80*/  UISETP.NE.AND.EX UP0, UPT, UR61, URZ, UPT, UP0 ;  /* 0x000000ff3d00728c */ /* 0x000fe2000bf05300 */
[----:B------:R-:W-:Y:S07]  /*6b90*/  ISETP.NE.AND.EX P3, PT, RZ, UR59, PT, P3 ;  /* 0x0000003bff007c0c */ /* 0x000fee000bf65330 */
[----:B------:R-:W1:Y:S01]  /*6ba0*/  @P6 LDC.64 R4, c[0x0][0x888] ;  /* 0x00022200ff046b82 */ /* 0x000e620000000a00 */
[----:B------:R-:W-:Y:S02]  /*6bb0*/  @P6 PLOP3.LUT P0, PT, P3, PT, PT, 0x80, 0x8 ;  /* 0x000000000008681c */ /* 0x000fe40001f0f070 */
[----:B-1----:R-:W-:Y:S04]  /*6bc0*/  @P6 ISETP.NE.U32.AND P1, PT, R4, RZ, PT ;  /* 0x000000ff0400620c */ /* 0x002fe80003f25070 */
[----:B------:R-:W-:Y:S01]  /*6bd0*/  @P6 ISETP.NE.AND.EX P1, PT, R5, RZ, PT, P1 ;  /* 0x000000ff0500620c */ /* 0x000fe20003f25310 */
[----:B------:R-:W-:Y:S01]  /*6be0*/  @!UPT UIADD3 URZ, UPT, UPT, URZ, URZ, URZ ;  /* 0x000000fffffff290 */ /* 0x000fe2000fffe0ff */
[----:B------:R-:W-:Y:S11]  /*6bf0*/  @!P3 BRA `(.L_x_100) ;  /* 0x000000000030b947 */ /* 0x000ff60003800000 */
[----:B------:R-:W-:Y:S01]  /*6c00*/  ISETP.NE.U32.AND P2, PT, RZ, UR50, PT ;  /* 0x00000032ff007c0c */ /* 0x000fe2000bf45070 */
[----:B------:R-:W1:Y:S01]  /*6c10*/  LDCU.64 UR4, c[0x0][0x358] ;  /* 0x00006b00ff0477ac */ /* 0x000e620008000a00 */
[----:B------:R-:W-:Y:S02]  /*6c20*/  IMAD.MOV.U32 R82, RZ, RZ, 0x1 ;  /* 0x00000001ff527424 */ /* 0x000fe400078e00ff */
[----:B------:R-:W-:Y:S11]  /*6c30*/  ISETP.NE.AND.EX P2, PT, RZ, UR51, PT, P2 ;  /* 0x00000033ff007c0c */ /* 0x000ff6000bf45320 */
[----:B------:R-:W-:Y:S02]  /*6c40*/  @!UPT UIADD3 URZ, UPT, UPT, URZ, URZ, URZ ;  /* 0x000000fffffff290 */ /* 0x000fe4000fffe0ff */
[----:B------:R-:W2:Y:S01]  /*6c50*/  @P2 LDC.64 R4, c[0x0][0x888] ;  /* 0x00022200ff042b82 */ /* 0x000ea20000000a00 */
[----:B------:R-:W-:Y:S04]  /*6c60*/  @P2 IMAD R0, R17, UR58, RZ ;  /* 0x0000003a11002c24 */ /* 0x000fe8000f8e02ff */
[----:B--2---:R-:W-:Y:S04]  /*6c70*/  @P2 IMAD.WIDE R4, R0, 0x4, R4 ;  /* 0x0000000400042825 */ /* 0x004fe800078e0204 */
[----:B------:R-:W-:Y:S01]  /*6c80*/  HFMA2 R0, -RZ, RZ, 0, 5.9604644775390625e-08 ;  /* 0x00000001ff007431 */ /* 0x000fe200000001ff */
[----:B-1---5:R1:W5:Y:S04]  /*6c90*/  @P2 LDG.E R39, desc[UR4][R4.64] ;  /* 0x0000000404272981 */ /* 0x022368000c1e1900 */
[----:B------:R-:W-:Y:S01]  /*6ca0*/  @!P2 PRMT R82, R0, 0x7610, R82 ;  /* 0x000076100052a816 */ /* 0x000fe20000000052 */
[----:B-1----:R-:W2:Y:S06]  /*6cb0*/  @!P2 LDC R39, c[0x0][0x880] ;  /* 0x00022000ff27ab82 */ /* 0x002eac0000000800 */
.L_x_100:
[----:B------:R-:W-:Y:S05]  /*6cc0*/  BRA.U !UP0, `(.L_x_101) ;  /* 0x0000000108247547 */ /* 0x000fea000b800000 */
[----:B------:R-:W-:Y:S01]  /*6cd0*/  ISETP.NE.U32.AND P2, PT, RZ, UR62, PT ;  /* 0x0000003eff007c0c */ /* 0x000fe2000bf45070 */
[----:B------:R-:W1:Y:S03]  /*6ce0*/  LDCU.64 UR4, c[0x0][0x358] ;  /* 0x00006b00ff0477ac */ /* 0x000e660008000a00 */
[----:B------:R-:W-:Y:S11]  /*6cf0*/  ISETP.NE.AND.EX P2, PT, RZ, UR63, PT, P2 ;  /* 0x0000003fff007c0c */ /* 0x000ff6000bf45320 */
[----:B------:R-:W-:Y:S02]  /*6d00*/  @!UPT UIADD3 URZ, UPT, UPT, URZ, URZ, URZ ;  /* 0x000000fffffff290 */ /* 0x000fe4000fffe0ff */
[----:B------:R-:W3:Y:S01]  /*6d10*/  @P2 LDC.64 R4, c[0x0][0x8a8] ;  /* 0x00022a00ff042b82 */ /* 0x000ee20000000a00 */
[----:B------:R-:W-:Y:S04]  /*6d20*/  @P2 IMAD R3, R17, UR60, RZ ;  /* 0x0000003c11032c24 */ /* 0x000fe8000f8e02ff */
[----:B---3--:R-:W-:Y:S05]  /*6d30*/  @P2 IMAD.WIDE R4, R3, 0x4, R4 ;  /* 0x0000000403042825 */ /* 0x008fea00078e0204 */
[----:B-1---5:R1:W5:Y:S02]  /*6d40*/  @P2 LDG.E R38, desc[UR4][R4.64] ;  /* 0x0000000404262981 */ /* 0x022364000c1e1900 */
[----:B-1----:R-:W3:Y:S02]  /*6d50*/  @!P2 LDC R38, c[0x0][0x8a0] ;  /* 0x00022800ff26ab82 */ /* 0x002ee40000000800 */
.L_x_101:
[----:B--2--5:R-:W-:Y:S01]  /*6d60*/  @P6 FSETP.NEU.AND P2, PT, R39, RZ, PT ;  /* 0x000000ff2700620b */ /* 0x024fe20003f4d000 */
[----:B------:R-:W-:Y:S01]  /*6d70*/  BSSY B1, `(.L_x_102) ;  /* 0x0000037000017945 */ /* 0x000fe20003800000 */
[----:B------:R-:W-:Y:S01]  /*6d80*/  @P6 SEL R5, RZ, 0xffffffff, P1 ;  /* 0xffffffffff056807 */ /* 0x000fe20000800000 */
[----:B------:R-:W-:Y:S01]  /*6d90*/  IMAD.IADD R32, R37, 0x1, R2 ;  /* 0x0000000125207824 */ /* 0x000fe200078e0202 */
[----:B------:R-:W-:Y:S02]  /*6da0*/  @P6 LOP3.LUT P1, RZ, R82, 0xff, RZ, 0xc0, !PT ;  /* 0x000000ff52ff6812 */ /* 0x000fe4000782c0ff */
[----:B------:R-:W-:Y:S02]  /*6db0*/  CS2R R42, SRZ ;  /* 0x00000000002a7805 */ /* 0x000fe4000001ff00 */
[----:B------:R-:W-:Y:S02]  /*6dc0*/  @P6 SEL R0, RZ, 0xffffffff, P2 ;  /* 0xffffffffff006807 */ /* 0x000fe40001000000 */
[----:B------:R-:W-:Y:S02]  /*6dd0*/  CS2R R40, SRZ ;  /* 0x0000000000287805 */ /* 0x000fe4000001ff00 */
[----:B------:R-:W-:Y:S02]  /*6de0*/  LEA R72, R36, UR44, 0x3 ;  /* 0x0000002c24487c11 */ /* 0x000fe4000f8e18ff */
[----:B------:R-:W-:Y:S02]  /*6df0*/  CS2R R54, SRZ ;  /* 0x0000000000367805 */ /* 0x000fe4000001ff00 */
[----:B------:R-:W-:Y:S02]  /*6e00*/  @P0 SEL R0, R5, R0, !P1 ;  /* 0x0000000005000207 */ /* 0x000fe40004800000 */
[----:B------:R-:W-:Y:S02]  /*6e10*/  CS2R R52, SRZ ;  /* 0x0000000000347805 */ /* 0x000fe4000001ff00 */
[----:B------:R-:W-:Y:S02]  /*6e20*/  SHF.L.U32 R3, R79, 0x1f, RZ ;  /* 0x0000001f4f037819 */ /* 0x000fe400000006ff */
[----:B------:R-:W-:Y:S02]  /*6e30*/  @P6 LOP3.LUT R0, R0, 0x1, RZ, 0xc0, !PT ;  /* 0x0000000100006812 */ /* 0x000fe400078ec0ff */
[----:B------:R-:W-:Y:S02]  /*6e40*/  PLOP3.LUT P5, PT, PT, PT, PT, 0x8, 0x80 ;  /* 0x000000000080781c */ /* 0x000fe40003fae170 */
[----:B------:R-:W-:Y:S11]  /*6e50*/  ISETP.NE.U32.OR P1, PT, R0, 0x1, !P6 ;  /* 0x000000010000780c */ /* 0x000ff60007725470 */
[----:B------:R-:W-:Y:S02]  /*6e60*/  @!UPT UIADD3 URZ, UPT, UPT, URZ, URZ, URZ ;  /* 0x000000fffffff290 */ /* 0x000fe4000fffe0ff */
[----:B------:R-:W-:Y:S04]  /*6e70*/  @P1 SHF.L.U32 R4, R77, 0x1f, RZ ;  /* 0x0000001f4d041819 */ /* 0x000fe800000006ff */
[----:B------:R-:W1:Y:S01]  /*6e80*/  @P1 SYNCS.PHASECHK.TRANS64.TRYWAIT P0, [UR44+0x1b0], R4 ;  /* 0x0001b004ff0015a7 */ /* 0x000e62000800112c */
[----:B------:R2:W4:Y:S01]  /*6e90*/  SYNCS.PHASECHK.TRANS64.TRYWAIT P4, [R72+URZ+0x1e0], R3 ;  /* 0x0001e003480075a7 */ /* 0x00052200080811ff */
[----:B-1----:R-:W-:Y:S01]  /*6ea0*/  @P1 PLOP3.LUT P5, PT, P0, PT, PT, 0x8, 0x80 ;  /* 0x000000000080181c */ /* 0x002fe200007ae170 */
[----:B------:R-:W-:Y:S01]  /*6eb0*/  @!UPT UIADD3 URZ, UPT, UPT, URZ, URZ, URZ ;  /* 0x000000fffffff290 */ /* 0x000fe2000fffe0ff */
[----:B--2-4-:R-:W-:Y:S11]  /*6ec0*/  @!P1 BRA `(.L_x_103) ;  /* 0x0000000000849947 */ /* 0x014ff60003800000 */
[----:B------:R-:W-:Y:S01]  /*6ed0*/  ISETP.NE.U32.AND P0, PT, RZ, UR50, PT ;  /* 0x00000032ff007c0c */ /* 0x000fe2000bf05070 */
[----:B------:R-:W-:Y:S01]  /*6ee0*/  BSSY B0, `(.L_x_104) ;  /* 0x0000012000007945 */ /* 0x000fe20003800000 */
[----:B------:R-:W-:Y:S02]  /*6ef0*/  FSETP.NEU.AND P2, PT, R39, RZ, PT ;  /* 0x000000ff2700720b */ /* 0x000fe40003f4d000 */
[----:B------:R-:W-:Y:S02]  /*6f00*/  CS2R R54, SRZ ;  /* 0x0000000000367805 */ /* 0x000fe4000001ff00 */
[----:B------:R-:W-:Y:S02]  /*6f10*/  ISETP.NE.AND.EX P0, PT, RZ, UR51, PT, P0 ;  /* 0x00000033ff007c0c */ /* 0x000fe4000bf05300 */
[----:B------:R-:W-:Y:S02]  /*6f20*/  CS2R R52, SRZ ;  /* 0x0000000000347805 */ /* 0x000fe4000001ff00 */
[----:B------:R-:W-:Y:S02]  /*6f30*/  LOP3.LUT P1, RZ, R82, 0xff, RZ, 0xc0, !PT ;  /* 0x000000ff52ff7812 */ /* 0x000fe4000782c0ff */
[----:B------:R-:W-:Y:S02]  /*6f40*/  CS2R R42, SRZ ;  /* 0x00000000002a7805 */ /* 0x000fe4000001ff00 */
[----:B------:R-:W-:Y:S02]  /*6f50*/  SEL R0, RZ, 0xffffffff, P2 ;  /* 0xffffffffff007807 */ /* 0x000fe40001000000 */
[----:B------:R-:W-:Y:S02]  /*6f60*/  CS2R R40, SRZ ;  /* 0x0000000000287805 */ /* 0x000fe4000001ff00 */
[----:B------:R-:W-:Y:S04]  /*6f70*/  SEL R5, RZ, 0xffffffff, P0 ;  /* 0xffffffffff057807 */ /* 0x000fe80000000000 */
[----:B------:R-:W-:Y:S04]  /*6f80*/  @P3 SEL R0, R5, R0, !P1 ;  /* 0x0000000005003207 */ /* 0x000fe80004800000 */
[----:B------:R-:W-:Y:S04]  /*6f90*/  LOP3.LUT R0, R0, 0x1, RZ, 0xc0, !PT ;  /* 0x0000000100007812 */ /* 0x000fe800078ec0ff */
[----:B------:R-:W-:Y:S01]  /*6fa0*/  ISETP.NE.U32.AND P0, PT, R0, 0x1, PT ;  /* 0x000000010000780c */ /* 0x000fe20003f05070 */
[----:B------:R-:W-:Y:S01]  /*6fb0*/  @!UPT UIADD3 URZ, UPT, UPT, URZ, URZ, URZ ;  /* 0x000000fffffff290 */ /* 0x000fe2000fffe0ff */
[----:B------:R-:W-:Y:S11]  /*6fc0*/  @!P5 BRA `(.L_x_105) ;  /* 0x00000000000cd947 */ /* 0x000ff60003800000 */
[----:B------:R-:W-:Y:S04]  /*6fd0*/  SHF.L.U32 R5, R77, 0x1f, RZ ;  /* 0x0000001f4d057819 */ /* 0x000fe800000006ff */
[----:B------:R-:W1:Y:S02]  /*6fe0*/  SYNCS.PHASECHK.TRANS64.TRYWAIT P1, [UR44+0x1b0], R5 ;  /* 0x0001b005ff0075a7 */ /* 0x000e64000802112c */
[----:B-1----:R-:W-:Y:S05]  /*6ff0*/  @!P1 BRA `(.L_x_106) ;  /* 0x0000001c00989947 */ /* 0x002fea0003800000 */
.L_x_105:
[----:B------:R-:W-:Y:S05]  /*7000*/  BSYNC B0 ;  /* 0x0000000000007941 */ /* 0x000fea0003800000 */
.L_x_104:
[----:B------:R-:W2:Y:S01]  /*7010*/  S2UR UR5, SR_CgaCtaId ;  /* 0x00000000000579c3 */ /* 0x000ea20000008800 */
[----:B------:R4:W1:Y:S01]  /*7020*/  @P0 LDS.128 R52, [R81+UR44+0x400] ;  /* 0x0004002c51340984 */ /* 0x0008620008000c00 */
[----:B------:R-:W-:Y:S01]  /*7030*/  UIADD3 UR4, UPT, UPT, UR44, 0x1b8, URZ ;  /* 0x000001b82c047890 */ /* 0x000fe2000fffe0ff */
[----:B------:R-:W-:Y:S02]  /*7040*/  LOP3.LUT R77, R77, 0x1, RZ, 0x3c, !PT ;  /* 0x000000014d4d7812 */ /* 0x000fe400078e3cff */
[----:B------:R4:W1:Y:S01]  /*7050*/  @P0 LDS.128 R40, [R80+0x10] ;  /* 0x0000100050280984 */ /* 0x0008620000000c00 */
[----:B------:R-:W-:Y:S01]  /*7060*/  @!PT LDS RZ, [RZ] ;  /* 0x00000000fffff984 */ /* 0x000fe20000000800 */
[----:B------:R-:W-:Y:S01]  /*7070*/  @!PT LDS RZ, [RZ] ;  /* 0x00000000fffff984 */ /* 0x000fe20000000800 */
[----:B------:R-:W-:Y:S01]  /*7080*/  @!PT LDS RZ, [RZ] ;  /* 0x00000000fffff984 */ /* 0x000fe20000000800 */
[----:B------:R-:W-:Y:S01]  /*7090*/  @!PT LDS RZ, [RZ] ;  /* 0x00000000fffff984 */ /* 0x000fe20000000800 */
[----:B------:R5:W-:Y:S06]  /*70a0*/  MEMBAR.ALL.CTA ;  /* 0x0000000000007992 */ /* 0x000bec0000008000 */
[----:B-----5:R-:W5:Y:S01]  /*70b0*/  FENCE.VIEW.ASYNC.S ;  /* 0x00000000000073c6 */ /* 0x020f620000000000 */
[----:B--2---:R-:W-:Y:S09]  /*70c0*/  UPRMT UR4, UR5, 0x654, UR4 ;  /* 0x0000065405047896 */ /* 0x004ff20008000004 */
[----:B----45:R-:W-:Y:S03]  /*70d0*/  SYNCS.ARRIVE.TRANS64.RED.A1T0 RZ, [UR4], RZ ;  /* 0x000000ffffff79a7 */ /* 0x030fe60008100404 */
.L_x_103:
[----:B------:R-:W-:Y:S05]  /*70e0*/  BSYNC B1 ;  /* 0x0000000000017941 */ /* 0x000fea0003800000 */
.L_x_102:
[----:B-1----:R-:W-:Y:S04]  /*70f0*/  SHF.R.U32.HI R0, RZ, 0x15, R32 ;  /* 0x00000015ff007819 */ /* 0x002fe80000011620 */
[----:B------:R-:W-:Y:S01]  /*7100*/  LOP3.LUT P0, RZ, R0, 0x3, R83, 0x48, !PT ;  /* 0x0000000300ff7812 */ /* 0x000fe20007804853 */
[----:B------:R-:W-:Y:S01]  /*7110*/  @!UPT UIADD3 URZ, UPT, UPT, URZ, URZ, URZ ;  /* 0x000000fffffff290 */ /* 0x000fe2000fffe0ff */
[----:B------:R-:W-:Y:S11]  /*7120*/  @P4 BRA `(.L_x_107) ;  /* 0x0000000000084947 */ /* 0x000ff60003800000 */
[----:B------:R-:W1:Y:S02]  /*7130*/  SYNCS.PHASECHK.TRANS64.TRYWAIT P1, [R72+URZ+0x1e0], R3 ;  /* 0x0001e003480075a7 */ /* 0x000e6400080211ff */
[----:B-1----:R-:W-:Y:S05]  /*7140*/  @!P1 BRA `(.L_x_108) ;  /* 0x0000001c005c9947 */ /* 0x002fea0003800000 */
.L_x_107:
[----:B------:R-:W-:Y:S05]  /*7150*/  @!P0 BRA `(.L_x_109) ;  /* 0x0000000000408947 */ /* 0x000fea0003800000 */
[----:B------:R-:W2:Y:S01]  /*7160*/  LDCU.64 UR8, c[0x4][0x70] ;  /* 0x01000e00ff0877ac */ /* 0x000ea20008000a00 */
[----:B-1----:R-:W-:Y:S01]  /*7170*/  MOV R3, 0x0 ;  /* 0x0000000000037802 */ /* 0x002fe20000000f00 */
[----:B------:R-:W-:Y:S02]  /*7180*/  HFMA2 R12, -RZ, RZ, 0, 5.9604644775390625e-08 ;  /* 0x00000001ff0c7431 */ /* 0x000fe400000001ff */
[----:B------:R-:W-:Y:S02]  /*7190*/  IMAD.MOV.U32 R8, RZ, RZ, 0x192 ;  /* 0x00000192ff087424 */ /* 0x000fe400078e00ff */
[----:B------:R-:W-:Y:S01]  /*71a0*/  IMAD.MOV.U32 R13, RZ, RZ, RZ ;  /* 0x000000ffff0d7224 */ /* 0x000fe200078e00ff */
[----:B------:R-:W1:Y:S01]  /*71b0*/  LDCU.64 UR6, c[0x4][0x78] ;  /* 0x01000f00ff0677ac */ /* 0x000e620008000a00 */
[----:B------:R-:W4:Y:S01]  /*71c0*/  LDC.64 R2, c[0x4][R3] ;  /* 0x0100000003027b82 */ /* 0x000f220000000a00 */
[----:B------:R-:W5:Y:S01]  /*71d0*/  LDCU.64 UR4, c[0x4][0x10] ;  /* 0x01000200ff0477ac */ /* 0x000f620008000a00 */
[----:B--2---:R-:W-:Y:S01]  /*71e0*/  MOV R5, UR9 ;  /* 0x0000000900057c02 */ /* 0x004fe20008000f00 */
[----:B------:R-:W-:Y:S01]  /*71f0*/  IMAD.U32 R4, RZ, RZ, UR8 ;  /* 0x00000008ff047e24 */ /* 0x000fe2000f8e00ff */
[----:B-1----:R-:W-:Y:S01]  /*7200*/  MOV R7, UR7 ;  /* 0x0000000700077c02 */ /* 0x002fe20008000f00 */
[----:B------:R-:W-:Y:S01]  /*7210*/  IMAD.U32 R6, RZ, RZ, UR6 ;  /* 0x00000006ff067e24 */ /* 0x000fe2000f8e00ff */
[----:B-----5:R-:W-:Y:S01]  /*7220*/  MOV R11, UR5 ;  /* 0x00000005000b7c02 */ /* 0x020fe20008000f00 */
[----:B------:R-:W-:Y:S02]  /*7230*/  IMAD.U32 R10, RZ, RZ, UR4 ;  /* 0x00000004ff0a7e24 */ /* 0x000fe4000f8e00ff */
[----:B------:R-:W-:Y:S07]  /*7240*/  LEPC R20, `(.L_x_109) ;  /* 0x000000001014794e */ /* 0x000fee0000000000 */
[----:B---34-:R-:W-:Y:S05]  /*7250*/  CALL.ABS.NOINC R2 ;  /* 0x0000000002007343 */ /* 0x018fea0003c00000 */
.L_x_109:
[----:B------:R-:W-:Y:S01]  /*7260*/  LOP3.LUT P0, RZ, R76, 0x60, RZ, 0xc0, !PT ;  /* 0x000000604cff7812 */ /* 0x000fe2000780c0ff */
[----:B------:R-:W-:Y:S05]  /*7270*/  WARPSYNC.ALL ;  /* 0x0000000000007948 */ /* 0x000fea0003800000 */
[----:B------:R-:W-:Y:S01]  /*7280*/  R2UR UR4, R32 ;  /* 0x00000000200472ca */ /* 0x000fe200000e0000 */
[----:B------:R-:W2:Y:S01]  /*7290*/  S2UR UR6, SR_CgaCtaId ;  /* 0x00000000000679c3 */ /* 0x000ea20000008800 */
[-C--:B------:R-:W-:Y:S01]  /*72a0*/  F2FP.F16.E4M3.UNPACK_B R44, R52.reuse ;  /* 0x00000034ff2c723e */ /* 0x080fe200020006ff */
[----:B------:R-:W-:Y:S01]  /*72b0*/  BSSY.RECONVERGENT B0, `(.L_x_110) ;  /* 0x00000bc000007945 */ /* 0x000fe20003800200 */
[----:B------:R-:W-:Y:S02]  /*72c0*/  F2FP.F16.E4M3.UNPACK_B R52, R52.H1 ;  /* 0x00000034ff34723e */ /* 0x000fe400030006ff */
[-C--:B------:R-:W-:Y:S02]  /*72d0*/  F2FP.F16.E4M3.UNPACK_B R45, R53.reuse ;  /* 0x00000035ff2d723e */ /* 0x080fe400020006ff */
[-C--:B------:R-:W-:Y:S02]  /*72e0*/  F2FP.F16.E4M3.UNPACK_B R57, R40.reuse ;  /* 0x00000028ff39723e */ /* 0x080fe400020006ff */
[----:B------:R-:W-:Y:S01]  /*72f0*/  F2FP.F16.E4M3.UNPACK_B R59, R40.H1 ;  /* 0x00000028ff3b723e */ /* 0x000fe200030006ff */
[--C-:B------:R-:W-:Y:S01]  /*7300*/  HADD2.F32 R40, -RZ, R44.reuse.H0_H0 ;  /* 0x2000002cff287230 */ /* 0x100fe20000004100 */
[-C--:B------:R-:W-:Y:S01]  /*7310*/  F2FP.F16.E4M3.UNPACK_B R65, R42.reuse ;  /* 0x0000002aff41723e */ /* 0x080fe200020006ff */
[----:B------:R-:W-:Y:S01]  /*7320*/  LDTM.16dp32bit_t0_t15.x32 R4, tmem[UR4] ;  /* 0x00000004000479ee */ /* 0x000fe20008a80000 */
[----:B------:R-:W3:Y:S01]  /*7330*/  LDTM.16dp32bit_t16_t31.x32 R4, tmem[UR4+0x20] ;  /* 0x00002004000479ee */ /* 0x000ee20008aa0000 */
[----:B------:R-:W-:Y:S01]  /*7340*/  F2FP.F16.E4M3.UNPACK_B R68, R42.H1 ;  /* 0x0000002aff44723e */ /* 0x000fe200030006ff */
[----:B------:R-:W-:Y:S01]  /*7350*/  NOP ;  /* 0x0000000000007918 */ /* 0x000fe20000000000 */
[----:B------:R-:W-:Y:S01]  /*7360*/  HADD2.F32 R42, -RZ, R44.H1_H1 ;  /* 0x3000002cff2a7230 */ /* 0x000fe20000004100 */
[----:B------:R-:W-:Y:S01]  /*7370*/  R2UR UR5, R72 ;  /* 0x00000000480572ca */ /* 0x000fe200000e0000 */
[----:B------:R-:W-:Y:S01]  /*7380*/  HADD2.F32 R46, -RZ, R45.H1_H1 ;  /* 0x3000002dff2e7230 */ /* 0x000fe20000004100 */
[----:B------:R-:W-:Y:S01]  /*7390*/  F2FP.F16.E4M3.UNPACK_B R47, R53.H1 ;  /* 0x00000035ff2f723e */ /* 0x000fe200030006ff */
[----:B------:R-:W-:Y:S01]  /*73a0*/  HADD2.F32 R66, -RZ, R65.H1_H1 ;  /* 0x30000041ff427230 */ /* 0x000fe20000004100 */
[-C--:B------:R-:W-:Y:S01]  /*73b0*/  F2FP.F16.E4M3.UNPACK_B R61, R41.reuse ;  /* 0x00000029ff3d723e */ /* 0x080fe200020006ff */
[--C-:B------:R-:W-:Y:S01]  /*73c0*/  HADD2.F32 R44, -RZ, R52.reuse.H1_H1 ;  /* 0x30000034ff2c7230 */ /* 0x100fe20000004100 */
[----:B------:R-:W-:Y:S01]  /*73d0*/  F2FP.F16.E4M3.UNPACK_B R63, R41.H1 ;  /* 0x00000029ff3f723e */ /* 0x000fe200030006ff */
[----:B------:R-:W-:Y:S01]  /*73e0*/  HADD2.F32 R41, -RZ, R52.H0_H0 ;  /* 0x20000034ff297230 */ /* 0x000fe20000004100 */
[-C--:B------:R-:W-:Y:S01]  /*73f0*/  F2FP.F16.E4M3.UNPACK_B R49, R54.reuse ;  /* 0x00000036ff31723e */ /* 0x080fe200020006ff */
[----:B------:R-:W-:Y:S01]  /*7400*/  HADD2.F32 R62, -RZ, R61.H1_H1 ;  /* 0x3000003dff3e7230 */ /* 0x000fe20000004100 */
[-C--:B------:R-:W-:Y:S01]  /*7410*/  F2FP.F16.E4M3.UNPACK_B R67, R43.reuse ;  /* 0x0000002bff43723e */ /* 0x080fe200020006ff */
[----:B------:R-:W-:Y:S01]  /*7420*/  HADD2.F32 R48, -RZ, R47.H1_H1 ;  /* 0x3000002fff307230 */ /* 0x000fe20000004100 */
[----:B------:R-:W-:Y:S01]  /*7430*/  F2FP.F16.E4M3.UNPACK_B R69, R43.H1 ;  /* 0x0000002bff45723e */ /* 0x000fe200030006ff */
[----:B------:R-:W-:Y:S01]  /*7440*/  UIADD3 UR4, UPT, UPT, UR5, 0x1f0, URZ ;  /* 0x000001f005047890 */ /* 0x000fe2000fffe0ff */
[----:B------:R-:W-:Y:S01]  /*7450*/  HADD2.F32 R43, -RZ, R45.H0_H0 ;  /* 0x2000002dff2b7230 */ /* 0x000fe20000004100 */
[----:B------:R-:W-:Y:S01]  /*7460*/  F2FP.F16.E4M3.UNPACK_B R51, R54.H1 ;  /* 0x00000036ff33723e */ /* 0x000fe200030006ff */
[----:B------:R-:W-:Y:S01]  /*7470*/  HADD2.F32 R50, -RZ, R49.H1_H1 ;  /* 0x30000031ff327230 */ /* 0x000fe20000004100 */
[-C--:B------:R-:W-:Y:S01]  /*7480*/  F2FP.F16.E4M3.UNPACK_B R53, R55.reuse ;  /* 0x00000037ff35723e */ /* 0x080fe200020006ff */
[----:B------:R-:W-:Y:S01]  /*7490*/  HADD2.F32 R45, -RZ, R47.H0_H0 ;  /* 0x2000002fff2d7230 */ /* 0x000fe20000004100 */
[----:B------:R-:W-:Y:S01]  /*74a0*/  F2FP.F16.E4M3.UNPACK_B R55, R55.H1 ;  /* 0x00000037ff37723e */ /* 0x000fe200030006ff */
[----:B--2---:R-:W-:Y:S01]  /*74b0*/  UPRMT UR4, UR6, 0x654, UR4 ;  /* 0x0000065406047896 */ /* 0x004fe20008000004 */
[C---:B---3--:R-:W-:Y:S01]  /*74c0*/  FMUL R4, R38.reuse, R4 ;  /* 0x0000000426047220 */ /* 0x048fe20000400000 */
[C---:B------:R-:W-:Y:S01]  /*74d0*/  FMUL R5, R38.reuse, R5 ;  /* 0x0000000526057220 */ /* 0x040fe20000400000 */
[C---:B------:R-:W-:Y:S01]  /*74e0*/  FMUL R8, R38.reuse, R8 ;  /* 0x0000000826087220 */ /* 0x040fe20000400000 */
[C---:B------:R-:W-:Y:S01]  /*74f0*/  FMUL R9, R38.reuse, R9 ;  /* 0x0000000926097220 */ /* 0x040fe20000400000 */
[C---:B------:R-:W-:Y:S01]  /*7500*/  FFMA R4, R39.reuse, R40, R4 ;  /* 0x0000002827047223 */ /* 0x040fe20000000004 */
[C---:B------:R-:W-:Y:S01]  /*7510*/  FFMA R5, R39.reuse, R42, R5 ;  /* 0x0000002a27057223 */ /* 0x040fe20000000005 */
[----:B------:R-:W-:Y:S02]  /*7520*/  HADD2.F32 R47, -RZ, R49.H0_H0 ;  /* 0x20000031ff2f7230 */ /* 0x000fe40000004100 */
[C---:B------:R-:W-:Y:S01]  /*7530*/  FMUL R12, R38.reuse, R12 ;  /* 0x0000000c260c7220 */ /* 0x040fe20000400000 */
[----:B------:R-:W-:Y:S01]  /*7540*/  SYNCS.ARRIVE.TRANS64.RED.A1T0 RZ, [UR4], RZ ;  /* 0x000000ffffff79a7 */ /* 0x000fe20008100404 */
[C---:B------:R-:W-:Y:S01]  /*7550*/  FMUL R13, R38.reuse, R13 ;  /* 0x0000000d260d7220 */ /* 0x040fe20000400000 */
[----:B------:R-:W-:Y:S02]  /*7560*/  HADD2.F32 R54, -RZ, R53.H1_H1 ;  /* 0x30000035ff367230 */ /* 0x000fe40000004100 */
[C---:B------:R-:W-:Y:S01]  /*7570*/  FMUL R16, R38.reuse, R16 ;  /* 0x0000001026107220 */ /* 0x040fe20000400000 */
[C---:B------:R-:W-:Y:S01]  /*7580*/  FMUL R17, R38.reuse, R17 ;  /* 0x0000001126117220 */ /* 0x040fe20000400000 */
[C---:B------:R-:W-:Y:S01]  /*7590*/  FMUL R0, R38.reuse, R20 ;  /* 0x0000001426007220 */ /* 0x040fe20000400000 */
[C---:B------:R-:W-:Y:S01]  /*75a0*/  FMUL R2, R38.reuse, R21 ;  /* 0x0000001526027220 */ /* 0x040fe20000400000 */
[C---:B------:R-:W-:Y:S01]  /*75b0*/  FMUL R20, R38.reuse, R24 ;  /* 0x0000001826147220 */ /* 0x040fe20000400000 */
[C---:B------:R-:W-:Y:S01]  /*75c0*/  FMUL R21, R38.reuse, R25 ;  /* 0x0000001926157220 */ /* 0x040fe20000400000 */
[C---:B------:R-:W-:Y:S01]  /*75d0*/  FMUL R24, R38.reuse, R28 ;  /* 0x0000001c26187220 */ /* 0x040fe20000400000 */
        /* <DEDUP_REMOVED lines=8> */
[C---:B------:R-:W-:Y:S01]  /*7660*/  FFMA R6, R39.reuse, R41, R6 ;  /* 0x0000002927067223 */ /* 0x040fe20000000006 */
[C---:B------:R-:W-:Y:S01]  /*7670*/  FFMA R7, R39.reuse, R44, R7 ;  /* 0x0000002c27077223 */ /* 0x040fe20000000007 */
[C---:B------:R-:W-:Y:S01]  /*7680*/  FFMA R8, R39.reuse, R43, R8 ;  /* 0x0000002b27087223 */ /* 0x040fe20000000008 */
[C---:B------:R-:W-:Y:S01]  /*7690*/  FFMA R9, R39.reuse, R46, R9 ;  /* 0x0000002e27097223 */ /* 0x040fe20000000009 */
[----:B------:R-:W-:Y:S02]  /*76a0*/  HADD2.F32 R49, -RZ, R51.H0_H0 ;  /* 0x20000033ff317230 */ /* 0x000fe40000004100 */
[----:B------:R-:W-:Y:S01]  /*76b0*/  FFMA R10, R39, R45, R10 ;  /* 0x0000002d270a7223 */ /* 0x000fe2000000000a */
[----:B-1----:R-:W-:Y:S01]  /*76c0*/  F2FP.SATFINITE.E4M3.F32.PACK_AB_MERGE_C R72, R7, R6, RZ ;  /* 0x000000060748723e */ /* 0x002fe200048070ff */
[C---:B------:R-:W-:Y:S01]  /*76d0*/  FFMA R11, R39.reuse, R48, R11 ;  /* 0x00000030270b7223 */ /* 0x040fe2000000000b */
[C---:B------:R-:W-:Y:S01]  /*76e0*/  FFMA R12, R39.reuse, R47, R12 ;  /* 0x0000002f270c7223 */ /* 0x040fe2000000000c */
[----:B------:R-:W-:Y:S01]  /*76f0*/  FFMA R13, R39, R50, R13 ;  /* 0x00000032270d7223 */ /* 0x000fe2000000000d */
[----:B------:R-:W-:Y:S01]  /*7700*/  F2FP.SATFINITE.E4M3.F32.PACK_AB_MERGE_C R72, R5, R4, R72 ;  /* 0x000000040548723e */ /* 0x000fe20004807048 */
[----:B------:R-:W-:Y:S01]  /*7710*/  HADD2.F32 R41, -RZ, R67.H0_H0 ;  /* 0x20000043ff297230 */ /* 0x000fe20000004100 */
[----:B------:R-:W-:Y:S01]  /*7720*/  F2FP.SATFINITE.E4M3.F32.PACK_AB_MERGE_C R73, R11, R10, RZ ;  /* 0x0000000a0b49723e */ /* 0x000fe200048070ff */
[----:B------:R-:W-:Y:S02]  /*7730*/  HADD2.F32 R52, -RZ, R51.H1_H1 ;  /* 0x30000033ff347230 */ /* 0x000fe40000004100 */
[C---:B------:R-:W-:Y:S01]  /*7740*/  FMUL R14, R38.reuse, R14 ;  /* 0x0000000e260e7220 */ /* 0x040fe20000400000 */
[----:B------:R-:W-:Y:S01]  /*7750*/  HADD2.F32 R51, -RZ, R53.H0_H0 ;  /* 0x20000035ff337230 */ /* 0x000fe20000004100 */
[----:B------:R-:W-:Y:S01]  /*7760*/  F2FP.SATFINITE.E4M3.F32.PACK_AB_MERGE_C R73, R9, R8, R73 ;  /* 0x000000080949723e */ /* 0x000fe20004807049 */
[C---:B------:R-:W-:Y:S01]  /*7770*/  FMUL R15, R38.reuse, R15 ;  /* 0x0000000f260f7220 */ /* 0x040fe20000400000 */
[--C-:B------:R-:W-:Y:S02]  /*7780*/  HADD2.F32 R53, -RZ, R55.reuse.H0_H0 ;  /* 0x20000037ff357230 */ /* 0x100fe40000004100 */
[C---:B------:R-:W-:Y:S01]  /*7790*/  FFMA R14, R39.reuse, R49, R14 ;  /* 0x00000031270e7223 */ /* 0x040fe2000000000e */
[----:B------:R-:W-:Y:S02]  /*77a0*/  HADD2.F32 R56, -RZ, R55.H1_H1 ;  /* 0x30000037ff387230 */ /* 0x000fe40000004100 */
[C---:B------:R-:W-:Y:S01]  /*77b0*/  FFMA R15, R39.reuse, R52, R15 ;  /* 0x00000034270f7223 */ /* 0x040fe2000000000f */
[C---:B------:R-:W-:Y:S01]  /*77c0*/  FFMA R16, R39.reuse, R51, R16 ;  /* 0x0000003327107223 */ /* 0x040fe20000000010 */
[C---:B------:R-:W-:Y:S01]  /*77d0*/  FFMA R17, R39.reuse, R54, R17 ;  /* 0x0000003627117223 */ /* 0x040fe20000000011 */
[--C-:B------:R-:W-:Y:S02]  /*77e0*/  HADD2.F32 R55, -RZ, R57.reuse.H0_H0 ;  /* 0x20000039ff377230 */ /* 0x100fe40000004100 */
[C---:B------:R-:W-:Y:S01]  /*77f0*/  FMUL R18, R38.reuse, R18 ;  /* 0x0000001226127220 */ /* 0x040fe20000400000 */
[C---:B------:R-:W-:Y:S01]  /*7800*/  FMUL R19, R38.reuse, R19 ;  /* 0x0000001326137220 */ /* 0x040fe20000400000 */
[----:B------:R-:W-:Y:S02]  /*7810*/  HADD2.F32 R57, -RZ, R57.H1_H1 ;  /* 0x30000039ff397230 */ /* 0x000fe40000004100 */
[C---:B------:R-:W-:Y:S01]  /*7820*/  FMUL R3, R38.reuse, R22 ;  /* 0x0000001626037220 */ /* 0x040fe20000400000 */
[--C-:B------:R-:W-:Y:S02]  /*7830*/  HADD2.F32 R58, -RZ, R59.reuse.H0_H0 ;  /* 0x2000003bff3a7230 */ /* 0x100fe40000004100 */
[C---:B------:R-:W-:Y:S01]  /*7840*/  FFMA R18, R39.reuse, R53, R18 ;  /* 0x0000003527127223 */ /* 0x040fe20000000012 */
[----:B------:R-:W-:Y:S02]  /*7850*/  HADD2.F32 R60, -RZ, R59.H1_H1 ;  /* 0x3000003bff3c7230 */ /* 0x000fe40000004100 */
[C---:B------:R-:W-:Y:S01]  /*7860*/  FFMA R19, R39.reuse, R56, R19 ;  /* 0x0000003827137223 */ /* 0x040fe20000000013 */
[----:B------:R-:W-:Y:S02]  /*7870*/  HADD2.F32 R59, -RZ, R61.H0_H0 ;  /* 0x2000003dff3b7230 */ /* 0x000fe40000004100 */
[C---:B------:R-:W-:Y:S01]  /*7880*/  FMUL R23, R38.reuse, R23 ;  /* 0x0000001726177220 */ /* 0x040fe20000400000 */
[C---:B------:R-:W-:Y:S01]  /*7890*/  FFMA R0, R39.reuse, R55, R0 ;  /* 0x0000003727007223 */ /* 0x040fe20000000000 */
[C---:B------:R-:W-:Y:S01]  /*78a0*/  FFMA R2, R39.reuse, R57, R2 ;  /* 0x0000003927027223 */ /* 0x040fe20000000002 */
[--C-:B------:R-:W-:Y:S02]  /*78b0*/  HADD2.F32 R61, -RZ, R63.reuse.H0_H0 ;  /* 0x2000003fff3d7230 */ /* 0x100fe40000004100 */
[C---:B------:R-:W-:Y:S01]  /*78c0*/  FFMA R3, R39.reuse, R58, R3 ;  /* 0x0000003a27037223 */ /* 0x040fe20000000003 */
[----:B------:R-:W-:Y:S02]  /*78d0*/  HADD2.F32 R64, -RZ, R63.H1_H1 ;  /* 0x3000003fff407230 */ /* 0x000fe40000004100 */
[C---:B------:R-:W-:Y:S01]  /*78e0*/  FMUL R22, R38.reuse, R26 ;  /* 0x0000001a26167220 */ /* 0x040fe20000400000 */
[----:B------:R-:W-:Y:S02]  /*78f0*/  HADD2.F32 R63, -RZ, R65.H0_H0 ;  /* 0x20000041ff3f7230 */ /* 0x000fe40000004100 */
[C---:B------:R-:W-:Y:S01]  /*7900*/  FFMA R23, R39.reuse, R60, R23 ;  /* 0x0000003c27177223 */ /* 0x040fe20000000017 */
[C---:B------:R-:W-:Y:S01]  /*7910*/  FMUL R27, R38.reuse, R27 ;  /* 0x0000001b261b7220 */ /* 0x040fe20000400000 */
[C---:B------:R-:W-:Y:S01]  /*7920*/  FFMA R20, R39.reuse, R59, R20 ;  /* 0x0000003b27147223 */ /* 0x040fe20000000014 */
[C---:B------:R-:W-:Y:S01]  /*7930*/  FFMA R21, R39.reuse, R62, R21 ;  /* 0x0000003e27157223 */ /* 0x040fe20000000015 */
[--C-:B------:R-:W-:Y:S02]  /*7940*/  HADD2.F32 R65, -RZ, R68.reuse.H0_H0 ;  /* 0x20000044ff417230 */ /* 0x100fe40000004100 */
[C---:B------:R-:W-:Y:S01]  /*7950*/  FFMA R22, R39.reuse, R61, R22 ;  /* 0x0000003d27167223 */ /* 0x040fe20000000016 */
[----:B------:R-:W-:Y:S02]  /*7960*/  HADD2.F32 R68, -RZ, R68.H1_H1 ;  /* 0x30000044ff447230 */ /* 0x000fe40000004100 */
[C---:B------:R-:W-:Y:S01]  /*7970*/  FMUL R26, R38.reuse, R30 ;  /* 0x0000001e261a7220 */ /* 0x040fe20000400000 */
        /* <DEDUP_REMOVED lines=8> */
[----:B------:R-:W-:Y:S01]  /*7a00*/  FFMA R31, R39, R68, R31 ;  /* 0x00000044271f7223 */ /* 0x000fe2000000001f */
[----:B------:R-:W-:Y:S01]  /*7a10*/  FMUL R35, R38, R35 ;  /* 0x0000002326237220 */ /* 0x000fe20000400000 */
[----:B------:R-:W-:Y:S01]  /*7a20*/  F2FP.SATFINITE.E4M3.F32.PACK_AB_MERGE_C R74, R15, R14, RZ ;  /* 0x0000000e0f4a723e */ /* 0x000fe200048070ff */
[----:B------:R-:W-:Y:S01]  /*7a30*/  FFMA R28, R39, R41, R28 ;  /* 0x00000029271c7223 */ /* 0x000fe2000000001c */
[----:B------:R-:W-:Y:S01]  /*7a40*/  F2FP.SATFINITE.E4M3.F32.PACK_AB_MERGE_C R75, R19, R18, RZ ;  /* 0x00000012134b723e */ /* 0x000fe200048070ff */
[C---:B------:R-:W-:Y:S01]  /*7a50*/  FFMA R29, R39.reuse, R40, R29 ;  /* 0x00000028271d7223 */ /* 0x040fe2000000001d */
[C---:B------:R-:W-:Y:S01]  /*7a60*/  FFMA R30, R39.reuse, R67, R30 ;  /* 0x00000043271e7223 */ /* 0x040fe2000000001e */
[----:B------:R-:W-:Y:S01]  /*7a70*/  FFMA R35, R39, R42, R35 ;  /* 0x0000002a27237223 */ /* 0x000fe20000000023 */
[----:B------:R-:W-:Y:S02]  /*7a80*/  F2FP.SATFINITE.E4M3.F32.PACK_AB_MERGE_C R74, R13, R12, R74 ;  /* 0x0000000c0d4a723e */ /* 0x000fe4000480704a */
[----:B------:R-:W-:Y:S02]  /*7a90*/  F2FP.SATFINITE.E4M3.F32.PACK_AB_MERGE_C R75, R17, R16, R75 ;  /* 0x00000010114b723e */ /* 0x000fe4000480704b */
[----:B------:R-:W-:Y:S02]  /*7aa0*/  F2FP.SATFINITE.E4M3.F32.PACK_AB_MERGE_C R89, R23, R3, RZ ;  /* 0x000000031759723e */ /* 0x000fe400048070ff */
[----:B------:R-:W-:Y:S01]  /*7ab0*/  F2FP.SATFINITE.E4M3.F32.PACK_AB_MERGE_C R90, R27, R22, RZ ;  /* 0x000000161b5a723e */ /* 0x000fe200048070ff */
[----:B------:R1:W-:Y:S01]  /*7ac0*/  STS.128 [R81+UR44+0x1400], R72 ;  /* 0x0014004851007988 */ /* 0x0003e20008000c2c */
[----:B------:R-:W-:Y:S02]  /*7ad0*/  F2FP.SATFINITE.E4M3.F32.PACK_AB_MERGE_C R92, R31, R26, RZ ;  /* 0x0000001a1f5c723e */ /* 0x000fe400048070ff */
[----:B------:R-:W-:Y:S02]  /*7ae0*/  F2FP.SATFINITE.E4M3.F32.PACK_AB_MERGE_C R93, R35, R30, RZ ;  /* 0x0000001e235d723e */ /* 0x000fe400048070ff */
[----:B------:R-:W-:Y:S02]  /*7af0*/  F2FP.SATFINITE.E4M3.F32.PACK_AB_MERGE_C R88, R2, R0, R89 ;  /* 0x000000000258723e */ /* 0x000fe40004807059 */
[----:B------:R-:W-:Y:S02]  /*7b00*/  F2FP.SATFINITE.E4M3.F32.PACK_AB_MERGE_C R89, R21, R20, R90 ;  /* 0x000000141559723e */ /* 0x000fe4000480705a */
[----:B------:R-:W-:Y:S02]  /*7b10*/  F2FP.SATFINITE.E4M3.F32.PACK_AB_MERGE_C R90, R25, R24, R92 ;  /* 0x00000018195a723e */ /* 0x000fe4000480705c */
[----:B------:R-:W-:Y:S02]  /*7b20*/  F2FP.SATFINITE.E4M3.F32.PACK_AB_MERGE_C R91, R29, R28, R93 ;  /* 0x0000001c1d5b723e */ /* 0x000fe4000480705d */
[----:B------:R-:W-:Y:S03]  /*7b30*/  IADD3 R92, PT, PT, R36, 0x1, RZ ;  /* 0x00000001245c7810 */ /* 0x000fe60007ffe0ff */
[----:B------:R1:W-:Y:S01]  /*7b40*/  STS.128 [R80+0x1010], R88 ;  /* 0x0010105850007388 */ /* 0x0003e20000000c00 */
[----:B------:R-:W-:Y:S01]  /*7b50*/  @!PT LDS RZ, [RZ] ;  /* 0x00000000fffff984 */ /* 0x000fe20000000800 */
[----:B------:R-:W-:Y:S01]  /*7b60*/  @!PT LDS RZ, [RZ] ;  /* 0x00000000fffff984 */ /* 0x000fe20000000800 */
[----:B------:R-:W-:Y:S01]  /*7b70*/  @!PT LDS RZ, [RZ] ;  /* 0x00000000fffff984 */ /* 0x000fe20000000800 */
[----:B------:R-:W-:Y:S01]  /*7b80*/  @!PT LDS RZ, [RZ] ;  /* 0x00000000fffff984 */ /* 0x000fe20000000800 */
[----:B------:R2:W-:Y:S07]  /*7b90*/  MEMBAR.ALL.CTA ;  /* 0x0000000000007992 */ /* 0x0005ee0000008000 */
[----:B--2---:R-:W2:Y:S02]  /*7ba0*/  FENCE.VIEW.ASYNC.S ;  /* 0x00000000000073c6 */ /* 0x004ea40000000000 */
[----:B--2---:R-:W-:Y:S06]  /*7bb0*/  BAR.SYNC.DEFER_BLOCKING 0x1, 0x80 ;  /* 0x0042000000007b1d */ /* 0x004fec0000010000 */
[----:B------:R-:W-:Y:S05]  /*7bc0*/  @P0 BRA `(.L_x_111) ;  /* 0x0000000000a80947 */ /* 0x000fea0003800000 */
[----:B------:R-:W-:Y:S01]  /*7bd0*/  ULOP3.LUT UR4, UR43, UR57, URZ, 0x3c, !UPT ;  /* 0x000000392b047292 */ /* 0x000fe2000f8e3cff */
[----:B------:R-:W-:Y:S01]  /*7be0*/  IMAD.U32 R0, RZ, RZ, UR57 ;  /* 0x00000039ff007e24 */ /* 0x000fe2000f8e00ff */
[----:B------:R-:W2:Y:S04]  /*7bf0*/  LDCU.64 UR6, c[0x0][0x348] ;  /* 0x00006900ff0677ac */ /* 0x000ea80008000a00 */
[----:B------:R-:W-:Y:S01]  /*7c00*/  IABS R3, R0 ;  /* 0x0000000000037213 */ /* 0x000fe20000000000 */
[----:B------:R-:W-:Y:S02]  /*7c10*/  USHF.L.U32 UR9, UR45, 0x6, URZ ;  /* 0x000000062d097899 */ /* 0x000fe400080006ff */
[----:B------:R-:W-:Y:S01]  /*7c20*/  USHF.L.U32 UR10, UR47, 0x6, URZ ;  /* 0x000000062f0a7899 */ /* 0x000fe200080006ff */
[----:B------:R-:W3:Y:S01]  /*7c30*/  I2F.RP R6, R3 ;  /* 0x0000000300067306 */ /* 0x000ee20000209400 */
[----:B------:R-:W-:Y:S02]  /*7c40*/  UISETP.GE.AND UP0, UPT, UR4, URZ, UPT ;  /* 0x000000ff0400728c */ /* 0x000fe4000bf06270 */
[----:B------:R-:W-:Y:S02]  /*7c50*/  UISETP.NE.AND UP1, UPT, UR57, URZ, UPT ;  /* 0x000000ff3900728c */ /* 0x000fe4000bf25270 */
[----:B------:R-:W-:Y:S06]  /*7c60*/  UIADD3 UR4, UPT, UPT, UR44, 0x1400, URZ ;  /* 0x000014002c047890 */ /* 0x000fec000fffe0ff */
[----:B------:R-:W-:Y:S01]  /*7c70*/  IMAD.U32 R87, RZ, RZ, UR4 ;  /* 0x00000004ff577e24 */ /* 0x000fe2000f8e00ff */
[----:B---3--:R-:W3:Y:S04]  /*7c80*/  MUFU.RCP R0, R6 ;  /* 0x0000000600007308 */ /* 0x008ee80000001000 */
[----:B------:R-:W-:Y:S01]  /*7c90*/  R2UR UR8, R87 ;  /* 0x00000000570872ca */ /* 0x000fe200000e0000 */
[----:B---3--:R-:W-:Y:S02]  /*7ca0*/  VIADD R4, R0, 0xffffffe ;  /* 0x0ffffffe00047836 */ /* 0x008fe40000000000 */
[----:B------:R-:W-:Y:S03]  /*7cb0*/  IMAD.U32 R0, RZ, RZ, UR43 ;  /* 0x0000002bff007e24 */ /* 0x000fe6000f8e00ff */
[----:B------:R-:W3:Y:S02]  /*7cc0*/  F2I.FTZ.U32.TRUNC.NTZ R5, R4 ;  /* 0x0000000400057305 */ /* 0x000ee4000021f000 */
[----:B------:R-:W-:Y:S02]  /*7cd0*/  IABS R0, R0 ;  /* 0x0000000000007213 */ /* 0x000fe40000000000 */
[----:B---3--:R-:W-:Y:S02]  /*7ce0*/  IADD3 R2, PT, PT, RZ, -R5, RZ ;  /* 0x80000005ff027210 */ /* 0x008fe40007ffe0ff */
[----:B------:R-:W-:Y:S03]  /*7cf0*/  MOV R4, RZ ;  /* 0x000000ff00047202 */ /* 0x000fe60000000f00 */
        /* <DEDUP_REMOVED lines=9> */
[----:B------:R-:W-:Y:S11]  /*7d90*/  ISETP.GE.U32.AND P1, PT, R0, R3, PT ;  /* 0x000000030000720c */ /* 0x000ff60003f26070 */
[----:B------:R-:W-:Y:S02]  /*7da0*/  @!UPT UIADD3 URZ, UPT, UPT, URZ, URZ, URZ ;  /* 0x000000fffffff290 */ /* 0x000fe4000fffe0ff */
[----:B------:R-:W-:Y:S04]  /*7db0*/  @P1 IADD3 R5, PT, PT, R5, 0x1, RZ ;  /* 0x0000000105051810 */ /* 0x000fe80007ffe0ff */
[----:B------:R-:W-:Y:S11]  /*7dc0*/  R2UR UR12, R5 ;  /* 0x00000000050c72ca */ /* 0x000ff600000e0000 */
[----:B------:R-:W-:Y:S02]  /*7dd0*/  @!UPT UIADD3 URZ, UPT, UPT, URZ, URZ, URZ ;  /* 0x000000fffffff290 */ /* 0x000fe4000fffe0ff */
[----:B------:R-:W-:Y:S02]  /*7de0*/  @!UP0 UIADD3 UR12, UPT, UPT, -UR12, URZ, URZ ;  /* 0x000000ff0c0c8290 */ /* 0x000fe4000fffe1ff */
[----:B------:R-:W-:Y:S02]  /*7df0*/  @!UP1 ULOP3.LUT UR12, URZ, UR57, URZ, 0x33, !UPT ;  /* 0x00000039ff0c9292 */ /* 0x000fe4000f8e33ff */
[----:B--2---:R-:W-:Y:S02]  /*7e00*/  UIADD3 UR4, UP0, UPT, UR6, 0x680, URZ ;  /* 0x0000068006047890 */ /* 0x004fe4000ff1e0ff */
[----:B------:R-:W-:Y:S04]  /*7e10*/  UIADD3 UR5, UPT, UPT, -UR12, URZ, URZ ;  /* 0x000000ff0c057290 */ /* 0x000fe8000fffe1ff */
[----:B------:R-:W-:Y:S02]  /*7e20*/  UIMAD UR11, UR57, UR5, UR43 ;  /* 0x00000005390b72a4 */ /* 0x000fe4000f8e022b */
[----:B------:R-:W-:Y:S09]  /*7e30*/  UIADD3.X UR5, UPT, UPT, URZ, UR7, URZ, UP0, !UPT ;  /* 0x00000007ff057290 */ /* 0x000ff200087fe4ff */
[----:B------:R2:W-:Y:S01]  /*7e40*/  UTMASTG.4D [UR8], [UR4] ;  /* 0x00000008040073b5 */ /* 0x0005e20008018000 */
[----:B------:R0:W-:Y:S01]  /*7e50*/  UTMACMDFLUSH ;  /* 0x00000000000079b7 */ /* 0x0001e20000000000 */
[----:B--2---:R-:W-:Y:S04]  /*7e60*/  DEPBAR.LE SB0, 0x0 ;  /* 0x000080000000791a */ /* 0x004fe80000000000 */
.L_x_111:
[----:B------:R-:W-:Y:S05]  /*7e70*/  BSYNC.RECONVERGENT B0 ;  /* 0x0000000000007941 */ /* 0x000fea0003800200 */
.L_x_110:
[----:B------:R-:W-:Y:S01]  /*7e80*/  R2UR UR5, R70 ;  /* 0x00000000460572ca */ /* 0x000fe200000e0000 */
[----:B------:R-:W-:Y:S01]  /*7e90*/  BAR.SYNC.DEFER_BLOCKING 0x1, 0x80 ;  /* 0x0042000000007b1d */ /* 0x000fe20000010000 */
[----:B------:R-:W-:Y:S01]  /*7ea0*/  R2UR UR4, R71 ;  /* 0x00000000470472ca */ /* 0x000fe200000e0000 */
[----:B------:R-:W-:Y:S01]  /*7eb0*/  UISETP.NE.AND UP0, UPT, UR48, URZ, UPT ;  /* 0x000000ff3000728c */ /* 0x000fe2000bf05270 */
[----:B------:R-:W-:Y:S01]  /*7ec0*/  ISETP.NE.AND P0, PT, R92, 0x2, PT ;  /* 0x000000025c00780c */ /* 0x000fe20003f05270 */
[----:B------:R-:W-:Y:S01]  /*7ed0*/  IMAD.MOV.U32 R17, RZ, RZ, R86 ;  /* 0x000000ffff117224 */ /* 0x000fe200078e0056 */
[----:B------:R-:W-:Y:S02]  /*7ee0*/  LOP3.LUT R78, R78, 0x1, RZ, 0x3c, !PT ;  /* 0x000000014e4e7812 */ /* 0x000fe400078e3cff */
[----:B------:R-:W-:Y:S02]  /*7ef0*/  SEL R0, RZ, 0x1, P0 ;  /* 0x00000001ff007807 */ /* 0x000fe40000000000 */
[----:B------:R-:W-:Y:S02]  /*7f00*/  SEL R36, R92, RZ, P0 ;  /* 0x000000ff5c247207 */ /* 0x000fe40000000000 */
[----:B------:R-:W-:Y:S01]  /*7f10*/  LOP3.LUT R79, R79, R0, RZ, 0x3c, !PT ;  /* 0x000000004f4f7212 */ /* 0x000fe200078e3cff */
[----:B------:R-:W-:Y:S02]  /*7f20*/  UIADD3 UR26, UPT, UPT, UR36, UR5, URZ ;  /* 0x00000005241a7290 */ /* 0x000fe4000fffe0ff */
[----:B------:R-:W-:Y:S01]  /*7f30*/  UIADD3 UR47, UPT, UPT, UR37, UR4, URZ ;  /* 0x00000004252f7290 */ /* 0x000fe2000fffe0ff */
[----:B------:R-:W-:Y:S11]  /*7f40*/  BRA.U UP0, `(.L_x_112) ;  /* 0xffffffe100447547 */ /* 0x000ff6000b83ffff */
[----:B------:R-:W-:Y:S05]  /*7f50*/  EXIT ;  /* 0x000000000000794d */ /* 0x000fea0003800000 */
.L_x_20:
[----:B------:R-:W-:Y:S07]  /*7f60*/  MOV R0, UR33 ;  /* 0x0000002100007c02 */ /* 0x000fee0008000f00 */
.L_x_113:
[----:B-1----:R1:W3:Y:S02]  /*7f70*/  SYNCS.PHASECHK.TRANS64.TRYWAIT P0, [R0+URZ+0xd8], R5 ;  /* 0x0000d805000075a7 */ /* 0x0022e400080011ff */
[----:B---3--:R-:W-:Y:S05]  /*7f80*/  @!P0 NANOSLEEP.SYNCS 0x989680 ;  /* 0x009896800000895d */ /* 0x008fea0003900000 */
[----:B------:R-:W3:Y:S02]  /*7f90*/  @!P0 SYNCS.PHASECHK.TRANS64 P0, [R0+URZ+0xd8], R5 ;  /* 0x0000d805000085a7 */ /* 0x000ee400080010ff */
[----:B---3--:R-:W-:Y:S05]  /*7fa0*/  @!P0 BRA `(.L_x_113) ;  /* 0xfffffffc00f08947 */ /* 0x008fea000383ffff */
[----:B------:R-:W-:Y:S05]  /*7fb0*/  BRA `(.L_x_19) ;  /* 0xffffff9c00707947 */ /* 0x000fea000383ffff */
.L_x_26:
[----:B------:R-:W-:Y:S07]  /*7fc0*/  MOV R0, UR25 ;  /* 0x0000001900007c02 */ /* 0x000fee0008000f00 */
.L_x_114:
[----:B-1----:R1:W2:Y:S02]  /*7fd0*/  SYNCS.PHASECHK.TRANS64.TRYWAIT P0, [R0+URZ+0xd8], R5 ;  /* 0x0000d805000075a7 */ /* 0x0022a400080011ff */
[----:B--2---:R-:W-:Y:S05]  /*7fe0*/  @!P0 NANOSLEEP.SYNCS 0x989680 ;  /* 0x009896800000895d */ /* 0x004fea0003900000 */
[----:B------:R-:W2:Y:S02]  /*7ff0*/  @!P0 SYNCS.PHASECHK.TRANS64 P0, [R0+URZ+0xd8], R5 ;  /* 0x0000d805000085a7 */ /* 0x000ea400080010ff */
[----:B--2---:R-:W-:Y:S05]  /*8000*/  @!P0 BRA `(.L_x_114) ;  /* 0xfffffffc00f08947 */ /* 0x004fea000383ffff */
[----:B------:R-:W-:Y:S05]  /*8010*/  BRA `(.L_x_25) ;  /* 0xffffffa000847947 */ /* 0x000fea000383ffff */
.L_x_30:
[----:B------:R-:W-:-:S07]  /*8020*/  MOV R0, UR36 ;  /* 0x0000002400007c02 */ /* 0x000fce0008000f00 */
.L_x_115:
[----:B-1----:R1:W2:Y:S02]  /*8030*/  SYNCS.PHASECHK.TRANS64.TRYWAIT P0, [R0+URZ+0x1d0], R3 ;  /* 0x0001d003000075a7 */ /* 0x0022a400080011ff */
[----:B--2---:R-:W-:Y:S05]  /*8040*/  @!P0 NANOSLEEP.SYNCS 0x989680 ;  /* 0x009896800000895d */ /* 0x004fea0003900000 */
[----:B------:R-:W2:Y:S02]  /*8050*/  @!P0 SYNCS.PHASECHK.TRANS64 P0, [R0+URZ+0x1d0], R3 ;  /* 0x0001d003000085a7 */ /* 0x000ea400080010ff */
[----:B--2---:R-:W-:Y:S05]  /*8060*/  @!P0 BRA `(.L_x_115) ;  /* 0xfffffffc00f08947 */ /* 0x004fea000383ffff */
[----:B------:R-:W-:Y:S05]  /*8070*/  BRA `(.L_x_116) ;  /* 0xffffffa4003c7947 */ /* 0x000fea000383ffff */
.L_x_34:
[----:B------:R-:W-:-:S07]  /*8080*/  MOV R0, UR4 ;  /* 0x0000000400007c02 */ /* 0x000fce0008000f00 */
.L_x_117:
[----:B-1----:R1:W2:Y:S02]  /*8090*/  SYNCS.PHASECHK.TRANS64.TRYWAIT P0, [R0+URZ], R3 ;  /* 0x00000003000075a7 */ /* 0x0022a400080011ff */
[----:B--2---:R-:W-:Y:S05]  /*80a0*/  @!P0 NANOSLEEP.SYNCS 0x989680 ;  /* 0x009896800000895d */ /* 0x004fea0003900000 */
[----:B------:R-:W2:Y:S02]  /*80b0*/  @!P0 SYNCS.PHASECHK.TRANS64 P0, [R0+URZ], R3 ;  /* 0x00000003000085a7 */ /* 0x000ea400080010ff */
[----:B--2---:R-:W-:Y:S05]  /*80c0*/  @!P0 BRA `(.L_x_117) ;  /* 0xfffffffc00f08947 */ /* 0x004fea000383ffff */
[----:B------:R-:W-:Y:S05]  /*80d0*/  BRA `(.L_x_118) ;  /* 0xffffffa800d07947 */ /* 0x000fea000383ffff */
.L_x_35:
[----:B------:R-:W-:-:S07]  /*80e0*/  MOV R0, UR5 ;  /* 0x0000000500007c02 */ /* 0x000fce0008000f00 */
.L_x_119:
[----:B-1----:R1:W2:Y:S02]  /*80f0*/  SYNCS.PHASECHK.TRANS64.TRYWAIT P0, [R0+URZ], R3 ;  /* 0x00000003000075a7 */ /* 0x0022a400080011ff */
[----:B--2---:R-:W-:Y:S05]  /*8100*/  @!P0 NANOSLEEP.SYNCS 0x989680 ;  /* 0x009896800000895d */ /* 0x004fea0003900000 */
[----:B------:R-:W2:Y:S02]  /*8110*/  @!P0 SYNCS.PHASECHK.TRANS64 P0, [R0+URZ], R3 ;  /* 0x00000003000085a7 */ /* 0x000ea400080010ff */
[----:B--2---:R-:W-:Y:S05]  /*8120*/  @!P0 BRA `(.L_x_119) ;  /* 0xfffffffc00f08947 */ /* 0x004fea000383ffff */
[----:B------:R-:W-:Y:S05]  /*8130*/  BRA `(.L_x_120) ;  /* 0xffffffa800e07947 */ /* 0x000fea000383ffff */
.L_x_36:
[----:B------:R-:W-:-:S07]  /*8140*/  MOV R0, UR5 ;  /* 0x0000000500007c02 */ /* 0x000fce0008000f00 */
.L_x_121:
[----:B-1----:R1:W2:Y:S02]  /*8150*/  SYNCS.PHASECHK.TRANS64.TRYWAIT P0, [R0+URZ], R3 ;  /* 0x00000003000075a7 */ /* 0x0022a400080011ff */
[----:B--2---:R-:W-:Y:S05]  /*8160*/  @!P0 NANOSLEEP.SYNCS 0x989680 ;  /* 0x009896800000895d */ /* 0x004fea0003900000 */
[----:B------:R-:W2:Y:S02]  /*8170*/  @!P0 SYNCS.PHASECHK.TRANS64 P0, [R0+URZ], R3 ;  /* 0x00000003000085a7 */ /* 0x000ea400080010ff */
[----:B--2---:R-:W-:Y:S05]  /*8180*/  @!P0 BRA `(.L_x_121) ;  /* 0xfffffffc00f08947 */ /* 0x004fea000383ffff */
[----:B------:R-:W-:Y:S05]  /*8190*/  BRA `(.L_x_122) ;  /* 0xffffffa800f07947 */ /* 0x000fea000383ffff */
.L_x_37:
[----:B------:R-:W-:-:S07]  /*81a0*/  MOV R0, UR5 ;  /* 0x0000000500007c02 */ /* 0x000fce0008000f00 */
.L_x_123:
[----:B-1----:R1:W2:Y:S02]  /*81b0*/  SYNCS.PHASECHK.TRANS64.TRYWAIT P0, [R0+URZ], R3 ;  /* 0x00000003000075a7 */ /* 0x0022a400080011ff */
[----:B--2---:R-:W-:Y:S05]  /*81c0*/  @!P0 NANOSLEEP.SYNCS 0x989680 ;  /* 0x009896800000895d */ /* 0x004fea0003900000 */
[----:B------:R-:W2:Y:S02]  /*81d0*/  @!P0 SYNCS.PHASECHK.TRANS64 P0, [R0+URZ], R3 ;  /* 0x00000003000085a7 */ /* 0x000ea400080010ff */
[----:B--2---:R-:W-:Y:S05]  /*81e0*/  @!P0 BRA `(.L_x_123) ;  /* 0xfffffffc00f08947 */ /* 0x004fea000383ffff */
[----:B------:R-:W-:Y:S05]  /*81f0*/  BRA `(.L_x_124) ;  /* 0xffffffac00007947 */ /* 0x000fea000383ffff */
.L_x_38:
[----:B------:R-:W-:-:S07]  /*8200*/  MOV R0, UR5 ;  /* 0x0000000500007c02 */ /* 0x000fce0008000f00 */
.L_x_125:
[----:B-1----:R1:W2:Y:S02]  /*8210*/  SYNCS.PHASECHK.TRANS64.TRYWAIT P0, [R0+URZ], R3 ;  /* 0x00000003000075a7 */ /* 0x0022a400080011ff */
[----:B--2---:R-:W-:Y:S05]  /*8220*/  @!P0 NANOSLEEP.SYNCS 0x989680 ;  /* 0x009896800000895d */ /* 0x004fea0003900000 */
[----:B------:R-:W2:Y:S02]  /*8230*/  @!P0 SYNCS.PHASECHK.TRANS64 P0, [R0+URZ], R3 ;  /* 0x00000003000085a7 */ /* 0x000ea400080010ff */
[----:B--2---:R-:W-:Y:S05]  /*8240*/  @!P0 BRA `(.L_x_125) ;  /* 0xfffffffc00f08947 */ /* 0x004fea000383ffff */
[----:B------:R-:W-:Y:S05]  /*8250*/  BRA `(.L_x_126) ;  /* 0xffffffac00107947 */ /* 0x000fea000383ffff */
.L_x_39:
[----:B------:R-:W-:-:S07]  /*8260*/  MOV R0, UR5 ;  /* 0x0000000500007c02 */ /* 0x000fce0008000f00 */
.L_x_127:
[----:B-1----:R1:W2:Y:S02]  /*8270*/  SYNCS.PHASECHK.TRANS64.TRYWAIT P0, [R0+URZ], R3 ;  /* 0x00000003000075a7 */ /* 0x0022a400080011ff */
[----:B--2---:R-:W-:Y:S05]  /*8280*/  @!P0 NANOSLEEP.SYNCS 0x989680 ;  /* 0x009896800000895d */ /* 0x004fea0003900000 */
[----:B------:R-:W2:Y:S02]  /*8290*/  @!P0 SYNCS.PHASECHK.TRANS64 P0, [R0+URZ], R3 ;  /* 0x00000003000085a7 */ /* 0x000ea400080010ff */
[----:B--2---:R-:W-:Y:S05]  /*82a0*/  @!P0 BRA `(.L_x_127) ;  /* 0xfffffffc00f08947 */ /* 0x004fea000383ffff */
[----:B------:R-:W-:Y:S05]  /*82b0*/  BRA `(.L_x_128) ;  /* 0xffffffac00207947 */ /* 0x000fea000383ffff */
.L_x_40:
[----:B------:R-:W-:-:S07]  /*82c0*/  MOV R0, UR5 ;  /* 0x0000000500007c02 */ /* 0x000fce0008000f00 */
.L_x_129:
[----:B-1----:R1:W2:Y:S02]  /*82d0*/  SYNCS.PHASECHK.TRANS64.TRYWAIT P0, [R0+URZ], R3 ;  /* 0x00000003000075a7 */ /* 0x0022a400080011ff */
[----:B--2---:R-:W-:Y:S05]  /*82e0*/  @!P0 NANOSLEEP.SYNCS 0x989680 ;  /* 0x009896800000895d */ /* 0x004fea0003900000 */
[----:B------:R-:W2:Y:S02]  /*82f0*/  @!P0 SYNCS.PHASECHK.TRANS64 P0, [R0+URZ], R3 ;  /* 0x00000003000085a7 */ /* 0x000ea400080010ff */
[----:B--2---:R-:W-:Y:S05]  /*8300*/  @!P0 BRA `(.L_x_129) ;  /* 0xfffffffc00f08947 */ /* 0x004fea000383ffff */
[----:B------:R-:W-:Y:S05]  /*8310*/  BRA `(.L_x_130) ;  /* 0xffffffac00307947 */ /* 0x000fea000383ffff */
.L_x_41:
[----:B------:R-:W-:-:S07]  /*8320*/  MOV R0, UR5 ;  /* 0x0000000500007c02 */ /* 0x000fce0008000f00 */
.L_x_131:
[----:B-1----:R1:W2:Y:S02]  /*8330*/  SYNCS.PHASECHK.TRANS64.TRYWAIT P0, [R0+URZ], R3 ;  /* 0x00000003000075a7 */ /* 0x0022a400080011ff */
[----:B--2---:R-:W-:Y:S05]  /*8340*/  @!P0 NANOSLEEP.SYNCS 0x989680 ;  /* 0x009896800000895d */ /* 0x004fea0003900000 */
[----:B------:R-:W2:Y:S02]  /*8350*/  @!P0 SYNCS.PHASECHK.TRANS64 P0, [R0+URZ], R3 ;  /* 0x00000003000085a7 */ /* 0x000ea400080010ff */
[----:B--2---:R-:W-:Y:S05]  /*8360*/  @!P0 BRA `(.L_x_131) ;  /* 0xfffffffc00f08947 */ /* 0x004fea000383ffff */
[----:B------:R-:W-:Y:S05]  /*8370*/  BRA `(.L_x_132) ;  /* 0xffffffac00407947 */ /* 0x000fea000383ffff */
.L_x_42:
[----:B------:R-:W-:-:S07]  /*8380*/  MOV R0, UR5 ;  /* 0x0000000500007c02 */ /* 0x000fce0008000f00 */
.L_x_133:
[----:B-1----:R1:W2:Y:S02]  /*8390*/  SYNCS.PHASECHK.TRANS64.TRYWAIT P0, [R0+URZ], R3 ;  /* 0x00000003000075a7 */ /* 0x0022a400080011ff */
[----:B--2---:R-:W-:Y:S05]  /*83a0*/  @!P0 NANOSLEEP.SYNCS 0x989680 ;  /* 0x009896800000895d */ /* 0x004fea0003900000 */
[----:B------:R-:W2:Y:S02]  /*83b0*/  @!P0 SYNCS.PHASECHK.TRANS64 P0, [R0+URZ], R3 ;  /* 0x00000003000085a7 */ /* 0x000ea400080010ff */
[----:B--2---:R-:W-:Y:S05]  /*83c0*/  @!P0 BRA `(.L_x_133) ;  /* 0xfffffffc00f08947 */ /* 0x004fea000383ffff */
[----:B------:R-:W-:Y:S05]  /*83d0*/  BRA `(.L_x_134) ;  /* 0xffffffac00507947 */ /* 0x000fea000383ffff */
.L_x_43:
[----:B------:R-:W-:-:S07]  /*83e0*/  MOV R0, UR5 ;  /* 0x0000000500007c02 */ /* 0x000fce0008000f00 */
.L_x_135:
[----:B-1----:R1:W2:Y:S02]  /*83f0*/  SYNCS.PHASECHK.TRANS64.TRYWAIT P0, [R0+URZ], R3 ;  /* 0x00000003000075a7 */ /* 0x0022a400080011ff */
[----:B--2---:R-:W-:Y:S05]  /*8400*/  @!P0 NANOSLEEP.SYNCS 0x989680 ;  /* 0x009896800000895d */ /* 0x004fea0003900000 */
[----:B------:R-:W2:Y:S02]  /*8410*/  @!P0 SYNCS.PHASECHK.TRANS64 P0, [R0+URZ], R3 ;  /* 0x00000003000085a7 */ /* 0x000ea400080010ff */
[----:B--2---:R-:W-:Y:S05]  /*8420*/  @!P0 BRA `(.L_x_135) ;  /* 0xfffffffc00f08947 */ /* 0x004fea000383ffff */
[----:B------:R-:W-:Y:S05]  /*8430*/  BRA `(.L_x_136) ;  /* 0xffffffac00607947 */ /* 0x000fea000383ffff */
.L_x_44:
[----:B------:R-:W-:-:S07]  /*8440*/  MOV R0, UR5 ;  /* 0x0000000500007c02 */ /* 0x000fce0008000f00 */
.L_x_137:
[----:B-1----:R1:W2:Y:S02]  /*8450*/  SYNCS.PHASECHK.TRANS64.TRYWAIT P0, [R0+URZ], R3 ;  /* 0x00000003000075a7 */ /* 0x0022a400080011ff */
[----:B--2---:R-:W-:Y:S05]  /*8460*/  @!P0 NANOSLEEP.SYNCS 0x989680 ;  /* 0x009896800000895d */ /* 0x004fea0003900000 */
[----:B------:R-:W2:Y:S02]  /*8470*/  @!P0 SYNCS.PHASECHK.TRANS64 P0, [R0+URZ], R3 ;  /* 0x00000003000085a7 */ /* 0x000ea400080010ff */
[----:B--2---:R-:W-:Y:S05]  /*8480*/  @!P0 BRA `(.L_x_137) ;  /* 0xfffffffc00f08947 */ /* 0x004fea000383ffff */
[----:B------:R-:W-:Y:S05]  /*8490*/  BRA `(.L_x_138) ;  /* 0xffffffac00707947 */ /* 0x000fea000383ffff */
.L_x_45:
[----:B------:R-:W-:-:S07]  /*84a0*/  MOV R0, UR5 ;  /* 0x0000000500007c02 */ /* 0x000fce0008000f00 */
.L_x_139:
[----:B-1----:R1:W2:Y:S02]  /*84b0*/  SYNCS.PHASECHK.TRANS64.TRYWAIT P0, [R0+URZ], R3 ;  /* 0x00000003000075a7 */ /* 0x0022a400080011ff */
[----:B--2---:R-:W-:Y:S05]  /*84c0*/  @!P0 NANOSLEEP.SYNCS 0x989680 ;  /* 0x009896800000895d */ /* 0x004fea0003900000 */
[----:B------:R-:W2:Y:S02]  /*84d0*/  @!P0 SYNCS.PHASECHK.TRANS64 P0, [R0+URZ], R3 ;  /* 0x00000003000085a7 */ /* 0x000ea400080010ff */
[----:B--2---:R-:W-:Y:S05]  /*84e0*/  @!P0 BRA `(.L_x_139) ;  /* 0xfffffffc00f08947 */ /* 0x004fea000383ffff */
[----:B------:R-:W-:Y:S05]  /*84f0*/  BRA `(.L_x_140) ;  /* 0xffffffac00807947 */ /* 0x000fea000383ffff */
.L_x_46:
[----:B------:R-:W-:-:S07]  /*8500*/  MOV R0, UR5 ;  /* 0x0000000500007c02 */ /* 0x000fce0008000f00 */
.L_x_141:
[----:B-1----:R1:W2:Y:S02]  /*8510*/  SYNCS.PHASECHK.TRANS64.TRYWAIT P0, [R0+URZ], R3 ;  /* 0x00000003000075a7 */ /* 0x0022a400080011ff */
[----:B--2---:R-:W-:Y:S05]  /*8520*/  @!P0 NANOSLEEP.SYNCS 0x989680 ;  /* 0x009896800000895d */ /* 0x004fea0003900000 */
[----:B------:R-:W2:Y:S02]  /*8530*/  @!P0 SYNCS.PHASECHK.TRANS64 P0, [R0+URZ], R3 ;  /* 0x00000003000085a7 */ /* 0x000ea400080010ff */
[----:B--2---:R-:W-:Y:S05]  /*8540*/  @!P0 BRA `(.L_x_141) ;  /* 0xfffffffc00f08947 */ /* 0x004fea000383ffff */
[----:B------:R-:W-:Y:S05]  /*8550*/  BRA `(.L_x_142) ;  /* 0xffffffac00907947 */ /* 0x000fea000383ffff */
.L_x_47:
[----:B------:R-:W-:-:S07]  /*8560*/  MOV R0, UR5 ;  /* 0x0000000500007c02 */ /* 0x000fce0008000f00 */
.L_x_143:
[----:B-1----:R1:W2:Y:S02]  /*8570*/  SYNCS.PHASECHK.TRANS64.TRYWAIT P0, [R0+URZ], R3 ;  /* 0x00000003000075a7 */ /* 0x0022a400080011ff */
[----:B--2---:R-:W-:Y:S05]  /*8580*/  @!P0 NANOSLEEP.SYNCS 0x989680 ;  /* 0x009896800000895d */ /* 0x004fea0003900000 */
[----:B------:R-:W2:Y:S02]  /*8590*/  @!P0 SYNCS.PHASECHK.TRANS64 P0, [R0+URZ], R3 ;  /* 0x00000003000085a7 */ /* 0x000ea400080010ff */
[----:B--2---:R-:W-:Y:S05]  /*85a0*/  @!P0 BRA `(.L_x_143) ;  /* 0xfffffffc00f08947 */ /* 0x004fea000383ffff */
[----:B------:R-:W-:Y:S05]  /*85b0*/  BRA `(.L_x_144) ;  /* 0xffffffac00a07947 */ /* 0x000fea000383ffff */
.L_x_48:
[----:B------:R-:W-:-:S07]  /*85c0*/  MOV R0, UR5 ;  /* 0x0000000500007c02 */ /* 0x000fce0008000f00 */
.L_x_145:
[----:B-1----:R1:W2:Y:S02]  /*85d0*/  SYNCS.PHASECHK.TRANS64.TRYWAIT P0, [R0+URZ], R3 ;  /* 0x00000003000075a7 */ /* 0x0022a400080011ff */
[----:B--2---:R-:W-:Y:S05]  /*85e0*/  @!P0 NANOSLEEP.SYNCS 0x989680 ;  /* 0x009896800000895d */ /* 0x004fea0003900000 */
[----:B------:R-:W2:Y:S02]  /*85f0*/  @!P0 SYNCS.PHASECHK.TRANS64 P0, [R0+URZ], R3 ;  /* 0x00000003000085a7 */ /* 0x000ea400080010ff */
[----:B--2---:R-:W-:Y:S05]  /*8600*/  @!P0 BRA `(.L_x_145) ;  /* 0xfffffffc00f08947 */ /* 0x004fea000383ffff */
[----:B------:R-:W-:Y:S05]  /*8610*/  BRA `(.L_x_146) ;  /* 0xffffffac00b07947 */ /* 0x000fea000383ffff */
.L_x_49:
[----:B------:R-:W-:-:S07]  /*8620*/  MOV R0, UR5 ;  /* 0x0000000500007c02 */ /* 0x000fce0008000f00 */
.L_x_147:
[----:B-1----:R1:W2:Y:S02]  /*8630*/  SYNCS.PHASECHK.TRANS64.TRYWAIT P0, [R0+URZ], R3 ;  /* 0x00000003000075a7 */ /* 0x0022a400080011ff */
[----:B--2---:R-:W-:Y:S05]  /*8640*/  @!P0 NANOSLEEP.SYNCS 0x989680 ;  /* 0x009896800000895d */ /* 0x004fea0003900000 */
[----:B------:R-:W2:Y:S02]  /*8650*/  @!P0 SYNCS.PHASECHK.TRANS64 P0, [R0+URZ], R3 ;  /* 0x00000003000085a7 */ /* 0x000ea400080010ff */
[----:B--2---:R-:W-:Y:S05]  /*8660*/  @!P0 BRA `(.L_x_147) ;  /* 0xfffffffc00f08947 */ /* 0x004fea000383ffff */
[----:B------:R-:W-:Y:S05]  /*8670*/  BRA `(.L_x_148) ;  /* 0xffffffac00c07947 */ /* 0x000fea000383ffff */
.L_x_50:
[----:B------:R-:W-:-:S07]  /*8680*/  MOV R0, UR5 ;  /* 0x0000000500007c02 */ /* 0x000fce0008000f00 */
.L_x_149:
[----:B-1----:R1:W2:Y:S02]  /*8690*/  SYNCS.PHASECHK.TRANS64.TRYWAIT P0, [R0+URZ], R3 ;  /* 0x00000003000075a7 */ /* 0x0022a400080011ff */
[----:B--2---:R-:W-:Y:S05]  /*86a0*/  @!P0 NANOSLEEP.SYNCS 0x989680 ;  /* 0x009896800000895d */ /* 0x004fea0003900000 */
[----:B------:R-:W2:Y:S02]  /*86b0*/  @!P0 SYNCS.PHASECHK.TRANS64 P0, [R0+URZ], R3 ;  /* 0x00000003000085a7 */ /* 0x000ea400080010ff */
[----:B--2---:R-:W-:Y:S05]  /*86c0*/  @!P0 BRA `(.L_x_149) ;  /* 0xfffffffc00f08947 */ /* 0x004fea000383ffff */
[----:B------:R-:W-:Y:S05]  /*86d0*/  BRA `(.L_x_150) ;  /* 0xffffffac00d07947 */ /* 0x000fea000383ffff */
.L_x_51:
[----:B------:R-:W-:-:S07]  /*86e0*/  MOV R0, UR5 ;  /* 0x0000000500007c02 */ /* 0x000fce0008000f00 */
.L_x_151:
[----:B-1----:R1:W2:Y:S02]  /*86f0*/  SYNCS.PHASECHK.TRANS64.TRYWAIT P0, [R0+URZ], R3 ;  /* 0x00000003000075a7 */ /* 0x0022a400080011ff */
[----:B--2---:R-:W-:Y:S05]  /*8700*/  @!P0 NANOSLEEP.SYNCS 0x989680 ;  /* 0x009896800000895d */ /* 0x004fea0003900000 */
[----:B------:R-:W2:Y:S02]  /*8710*/  @!P0 SYNCS.PHASECHK.TRANS64 P0, [R0+URZ], R3 ;  /* 0x00000003000085a7 */ /* 0x000ea400080010ff */
[----:B--2---:R-:W-:Y:S05]  /*8720*/  @!P0 BRA `(.L_x_151) ;  /* 0xfffffffc00f08947 */ /* 0x004fea000383ffff */
[----:B------:R-:W-:Y:S05]  /*8730*/  BRA `(.L_x_152) ;  /* 0xffffffac00e07947 */ /* 0x000fea000383ffff */
.L_x_52:
[----:B------:R-:W-:-:S07]  /*8740*/  MOV R0, UR5 ;  /* 0x0000000500007c02 */ /* 0x000fce0008000f00 */
.L_x_153:
[----:B-1----:R1:W2:Y:S02]  /*8750*/  SYNCS.PHASECHK.TRANS64.TRYWAIT P0, [R0+URZ], R3 ;  /* 0x00000003000075a7 */ /* 0x0022a400080011ff */
[----:B--2---:R-:W-:Y:S05]  /*8760*/  @!P0 NANOSLEEP.SYNCS 0x989680 ;  /* 0x009896800000895d */ /* 0x004fea0003900000 */
[----:B------:R-:W2:Y:S02]  /*8770*/  @!P0 SYNCS.PHASECHK.TRANS64 P0, [R0+URZ], R3 ;  /* 0x00000003000085a7 */ /* 0x000ea400080010ff */
[----:B--2---:R-:W-:Y:S05]  /*8780*/  @!P0 BRA `(.L_x_153) ;  /* 0xfffffffc00f08947 */ /* 0x004fea000383ffff */
[----:B------:R-:W-:Y:S05]  /*8790*/  BRA `(.L_x_154) ;  /* 0xffffffac00f07947 */ /* 0x000fea000383ffff */
.L_x_53:
[----:B------:R-:W-:-:S07]  /*87a0*/  MOV R0, UR5 ;  /* 0x0000000500007c02 */ /* 0x000fce0008000f00 */
.L_x_155:
[----:B-1----:R1:W2:Y:S02]  /*87b0*/  SYNCS.PHASECHK.TRANS64.TRYWAIT P0, [R0+URZ], R3 ;  /* 0x00000003000075a7 */ /* 0x0022a400080011ff */
[----:B--2---:R-:W-:Y:S05]  /*87c0*/  @!P0 NANOSLEEP.SYNCS 0x989680 ;  /* 0x009896800000895d */ /* 0x004fea0003900000 */
[----:B------:R-:W2:Y:S02]  /*87d0*/  @!P0 SYNCS.PHASECHK.TRANS64 P0, [R0+URZ], R3 ;  /* 0x00000003000085a7 */ /* 0x000ea400080010ff */
[----:B--2---:R-:W-:Y:S05]  /*87e0*/  @!P0 BRA `(.L_x_155) ;  /* 0xfffffffc00f08947 */ /* 0x004fea000383ffff */
[----:B------:R-:W-:Y:S05]  /*87f0*/  BRA `(.L_x_156) ;  /* 0xffffffb000007947 */ /* 0x000fea000383ffff */
.L_x_54:
[----:B------:R-:W-:-:S07]  /*8800*/  MOV R0, UR5 ;  /* 0x0000000500007c02 */ /* 0x000fce0008000f00 */
.L_x_157:
[----:B-1----:R1:W2:Y:S02]  /*8810*/  SYNCS.PHASECHK.TRANS64.TRYWAIT P0, [R0+URZ], R3 ;  /* 0x00000003000075a7 */ /* 0x0022a400080011ff */
[----:B--2---:R-:W-:Y:S05]  /*8820*/  @!P0 NANOSLEEP.SYNCS 0x989680 ;  /* 0x009896800000895d */ /* 0x004fea0003900000 */
[----:B------:R-:W2:Y:S02]  /*8830*/  @!P0 SYNCS.PHASECHK.TRANS64 P0, [R0+URZ], R3 ;  /* 0x00000003000085a7 */ /* 0x000ea400080010ff */
[----:B--2---:R-:W-:Y:S05]  /*8840*/  @!P0 BRA `(.L_x_157) ;  /* 0xfffffffc00f08947 */ /* 0x004fea000383ffff */
[----:B------:R-:W-:Y:S05]  /*8850*/  BRA `(.L_x_158) ;  /* 0xffffffb000107947 */ /* 0x000fea000383ffff */
.L_x_55:
[----:B------:R-:W-:-:S07]  /*8860*/  MOV R0, UR5 ;  /* 0x0000000500007c02 */ /* 0x000fce0008000f00 */
.L_x_159:
[----:B-1----:R1:W2:Y:S02]  /*8870*/  SYNCS.PHASECHK.TRANS64.TRYWAIT P0, [R0+URZ], R3 ;  /* 0x00000003000075a7 */ /* 0x0022a400080011ff */
[----:B--2---:R-:W-:Y:S05]  /*8880*/  @!P0 NANOSLEEP.SYNCS 0x989680 ;  /* 0x009896800000895d */ /* 0x004fea0003900000 */
[----:B------:R-:W2:Y:S02]  /*8890*/  @!P0 SYNCS.PHASECHK.TRANS64 P0, [R0+URZ], R3 ;  /* 0x00000003000085a7 */ /* 0x000ea400080010ff */
[----:B--2---:R-:W-:Y:S05]  /*88a0*/  @!P0 BRA `(.L_x_159) ;  /* 0xfffffffc00f08947 */ /* 0x004fea000383ffff */
[----:B------:R-:W-:Y:S05]  /*88b0*/  BRA `(.L_x_160) ;  /* 0xffffffb000207947 */ /* 0x000fea000383ffff */
.L_x_56:
[----:B------:R-:W-:-:S07]  /*88c0*/  MOV R0, UR5 ;  /* 0x0000000500007c02 */ /* 0x000fce0008000f00 */
.L_x_161:
[----:B-1----:R1:W2:Y:S02]  /*88d0*/  SYNCS.PHASECHK.TRANS64.TRYWAIT P0, [R0+URZ], R3 ;  /* 0x00000003000075a7 */ /* 0x0022a400080011ff */
[----:B--2---:R-:W-:Y:S05]  /*88e0*/  @!P0 NANOSLEEP.SYNCS 0x989680 ;  /* 0x009896800000895d */ /* 0x004fea0003900000 */
[----:B------:R-:W2:Y:S02]  /*88f0*/  @!P0 SYNCS.PHASECHK.TRANS64 P0, [R0+URZ], R3 ;  /* 0x00000003000085a7 */ /* 0x000ea400080010ff */
[----:B--2---:R-:W-:Y:S05]  /*8900*/  @!P0 BRA `(.L_x_161) ;  /* 0xfffffffc00f08947 */ /* 0x004fea000383ffff */
[----:B------:R-:W-:Y:S05]  /*8910*/  BRA `(.L_x_162) ;  /* 0xffffffb000307947 */ /* 0x000fea000383ffff */
.L_x_57:
[----:B------:R-:W-:-:S07]  /*8920*/  MOV R0, UR5 ;  /* 0x0000000500007c02 */ /* 0x000fce0008000f00 */
.L_x_163:
[----:B-1----:R1:W2:Y:S02]  /*8930*/  SYNCS.PHASECHK.TRANS64.TRYWAIT P0, [R0+URZ], R3 ;  /* 0x00000003000075a7 */ /* 0x0022a400080011ff */
[----:B--2---:R-:W-:Y:S05]  /*8940*/  @!P0 NANOSLEEP.SYNCS 0x989680 ;  /* 0x009896800000895d */ /* 0x004fea0003900000 */
[----:B------:R-:W2:Y:S02]  /*8950*/  @!P0 SYNCS.PHASECHK.TRANS64 P0, [R0+URZ], R3 ;  /* 0x00000003000085a7 */ /* 0x000ea400080010ff */
[----:B--2---:R-:W-:Y:S05]  /*8960*/  @!P0 BRA `(.L_x_163) ;  /* 0xfffffffc00f08947 */ /* 0x004fea000383ffff */
[----:B------:R-:W-:Y:S05]  /*8970*/  BRA `(.L_x_164) ;  /* 0xffffffb000407947 */ /* 0x000fea000383ffff */
.L_x_58:
[----:B------:R-:W-:-:S07]  /*8980*/  MOV R0, UR5 ;  /* 0x0000000500007c02 */ /* 0x000fce0008000f00 */
.L_x_165:
[----:B-1----:R1:W2:Y:S02]  /*8990*/  SYNCS.PHASECHK.TRANS64.TRYWAIT P0, [R0+URZ], R3 ;  /* 0x00000003000075a7 */ /* 0x0022a400080011ff */
[----:B--2---:R-:W-:Y:S05]  /*89a0*/  @!P0 NANOSLEEP.SYNCS 0x989680 ;  /* 0x009896800000895d */ /* 0x004fea0003900000 */
[----:B------:R-:W2:Y:S02]  /*89b0*/  @!P0 SYNCS.PHASECHK.TRANS64 P0, [R0+URZ], R3 ;  /* 0x00000003000085a7 */ /* 0x000ea400080010ff */
[----:B--2---:R-:W-:Y:S05]  /*89c0*/  @!P0 BRA `(.L_x_165) ;  /* 0xfffffffc00f08947 */ /* 0x004fea000383ffff */
[----:B------:R-:W-:Y:S05]  /*89d0*/  BRA `(.L_x_166) ;  /* 0xffffffb000507947 */ /* 0x000fea000383ffff */
.L_x_59:
[----:B------:R-:W-:-:S07]  /*89e0*/  MOV R0, UR5 ;  /* 0x0000000500007c02 */ /* 0x000fce0008000f00 */
.L_x_167:
[----:B-1----:R1:W2:Y:S02]  /*89f0*/  SYNCS.PHASECHK.TRANS64.TRYWAIT P0, [R0+URZ], R3 ;  /* 0x00000003000075a7 */ /* 0x0022a400080011ff */
[----:B--2---:R-:W-:Y:S05]  /*8a00*/  @!P0 NANOSLEEP.SYNCS 0x989680 ;  /* 0x009896800000895d */ /* 0x004fea0003900000 */
[----:B------:R-:W2:Y:S02]  /*8a10*/  @!P0 SYNCS.PHASECHK.TRANS64 P0, [R0+URZ], R3 ;  /* 0x00000003000085a7 */ /* 0x000ea400080010ff */
[----:B--2---:R-:W-:Y:S05]  /*8a20*/  @!P0 BRA `(.L_x_167) ;  /* 0xfffffffc00f08947 */ /* 0x004fea000383ffff */
[----:B------:R-:W-:Y:S05]  /*8a30*/  BRA `(.L_x_168) ;  /* 0xffffffb000607947 */ /* 0x000fea000383ffff */
.L_x_62:
[----:B------:R-:W-:-:S07]  /*8a40*/  MOV R4, UR4 ;  /* 0x0000000400047c02 */ /* 0x000fce0008000f00 */
.L_x_169:
[----:B--2---:R2:W3:Y:S02]  /*8a50*/  SYNCS.PHASECHK.TRANS64.TRYWAIT P1, [R4+URZ+0x1d8], R7 ;  /* 0x0001d807040075a7 */ /* 0x0044e400080211ff */
[----:B---3--:R-:W-:Y:S05]  /*8a60*/  @!P1 NANOSLEEP.SYNCS 0x989680 ;  /* 0x009896800000995d */ /* 0x008fea0003900000 */
[----:B------:R-:W3:Y:S02]  /*8a70*/  @!P1 SYNCS.PHASECHK.TRANS64 P1, [R4+URZ+0x1d8], R7 ;  /* 0x0001d807040095a7 */ /* 0x000ee400080210ff */
[----:B---3--:R-:W-:Y:S05]  /*8a80*/  @!P1 BRA `(.L_x_169) ;  /* 0xfffffffc00f09947 */ /* 0x008fea000383ffff */
[----:B------:R-:W-:Y:S05]  /*8a90*/  BRA `(.L_x_170) ;  /* 0xffffffb000d07947 */ /* 0x000fea000383ffff */
.L_x_63:
[----:B--2---:R-:W-:-:S07]  /*8aa0*/  MOV R4, UR4 ;  /* 0x0000000400047c02 */ /* 0x004fce0008000f00 */
.L_x_171:
[----:B--2---:R2:W3:Y:S02]  /*8ab0*/  SYNCS.PHASECHK.TRANS64.TRYWAIT P1, [R4+URZ+0x1d0], R5 ;  /* 0x0001d005040075a7 */ /* 0x0044e400080211ff */
[----:B---3--:R-:W-:Y:S05]  /*8ac0*/  @!P1 NANOSLEEP.SYNCS 0x989680 ;  /* 0x009896800000995d */ /* 0x008fea0003900000 */
[----:B------:R-:W3:Y:S02]  /*8ad0*/  @!P1 SYNCS.PHASECHK.TRANS64 P1, [R4+URZ+0x1d0], R5 ;  /* 0x0001d005040095a7 */ /* 0x000ee400080210ff */
[----:B---3--:R-:W-:Y:S05]  /*8ae0*/  @!P1 BRA `(.L_x_171) ;  /* 0xfffffffc00f09947 */ /* 0x008fea000383ffff */
[----:B------:R-:W-:Y:S05]  /*8af0*/  BRA `(.L_x_172) ;  /* 0xffffffb000d87947 */ /* 0x000fea000383ffff */
.L_x_71:
[----:B------:R-:W-:-:S07]  /*8b00*/  MOV R0, UR19 ;  /* 0x0000001300007c02 */ /* 0x000fce0008000f00 */
.L_x_173:
[----:B-1----:R1:W2:Y:S02]  /*8b10*/  SYNCS.PHASECHK.TRANS64.TRYWAIT P0, [R0+URZ+0x1d0], R5 ;  /* 0x0001d005000075a7 */ /* 0x0022a400080011ff */
[----:B--2---:R-:W-:Y:S05]  /*8b20*/  @!P0 NANOSLEEP.SYNCS 0x989680 ;  /* 0x009896800000895d */ /* 0x004fea0003900000 */
[----:B------:R-:W2:Y:S02]  /*8b30*/  @!P0 SYNCS.PHASECHK.TRANS64 P0, [R0+URZ+0x1d0], R5 ;  /* 0x0001d005000085a7 */ /* 0x000ea400080010ff */
[----:B--2---:R-:W-:Y:S05]  /*8b40*/  @!P0 BRA `(.L_x_173) ;  /* 0xfffffffc00f08947 */ /* 0x004fea000383ffff */
[----:B------:R-:W-:Y:S05]  /*8b50*/  BRA `(.L_x_174) ;  /* 0xffffffb800487947 */ /* 0x000fea000383ffff */
.L_x_72:
[----:B------:R-:W-:-:S07]  /*8b60*/  MOV R5, UR23 ;  /* 0x0000001700057c02 */ /* 0x000fce0008000f00 */
.L_x_175:
[----:B-1----:R1:W2:Y:S02]  /*8b70*/  SYNCS.PHASECHK.TRANS64.TRYWAIT P0, [R5+URZ+0x1f0], R0 ;  /* 0x0001f000050075a7 */ /* 0x0022a400080011ff */
[----:B--2---:R-:W-:Y:S05]  /*8b80*/  @!P0 NANOSLEEP.SYNCS 0x989680 ;  /* 0x009896800000895d */ /* 0x004fea0003900000 */
[----:B------:R-:W2:Y:S02]  /*8b90*/  @!P0 SYNCS.PHASECHK.TRANS64 P0, [R5+URZ+0x1f0], R0 ;  /* 0x0001f000050085a7 */ /* 0x000ea400080010ff */
[----:B--2---:R-:W-:Y:S05]  /*8ba0*/  @!P0 BRA `(.L_x_175) ;  /* 0xfffffffc00f08947 */ /* 0x004fea000383ffff */
[----:B------:R-:W-:Y:S05]  /*8bb0*/  BRA `(.L_x_176) ;  /* 0xffffffb800647947 */ /* 0x000fea000383ffff */
.L_x_75:
[----:B-1----:R-:W-:Y:S07]  /*8bc0*/  MOV R0, UR15 ;  /* 0x0000000f00007c02 */ /* 0x002fee0008000f00 */
.L_x_177:
[----:B-1----:R1:W2:Y:S02]  /*8bd0*/  SYNCS.PHASECHK.TRANS64.TRYWAIT P0, [R0+URZ], R5 ;  /* 0x00000005000075a7 */ /* 0x0022a400080011ff */
[----:B--2---:R-:W-:Y:S05]  /*8be0*/  @!P0 NANOSLEEP.SYNCS 0x989680 ;  /* 0x009896800000895d */ /* 0x004fea0003900000 */
[----:B------:R-:W2:Y:S02]  /*8bf0*/  @!P0 SYNCS.PHASECHK.TRANS64 P0, [R0+URZ], R5 ;  /* 0x00000005000085a7 */ /* 0x000ea400080010ff */
[----:B--2---:R-:W-:Y:S05]  /*8c00*/  @!P0 BRA `(.L_x_177) ;  /* 0xfffffffc00f08947 */ /* 0x004fea000383ffff */
[----:B------:R-:W-:Y:S05]  /*8c10*/  BRA `(.L_x_74) ;  /* 0xffffffb800947947 */ /* 0x000fea000383ffff */
.L_x_78:
[----:B------:R-:W-:-:S07]  /*8c20*/  MOV R0, UR4 ;  /* 0x0000000400007c02 */ /* 0x000fce0008000f00 */
.L_x_178:
[----:B-1----:R1:W3:Y:S02]  /*8c30*/  SYNCS.PHASECHK.TRANS64.TRYWAIT P0, [R0+URZ], R3 ;  /* 0x00000003000075a7 */ /* 0x0022e400080011ff */
[----:B---3--:R-:W-:Y:S05]  /*8c40*/  @!P0 NANOSLEEP.SYNCS 0x989680 ;  /* 0x009896800000895d */ /* 0x008fea0003900000 */
[----:B------:R-:W3:Y:S02]  /*8c50*/  @!P0 SYNCS.PHASECHK.TRANS64 P0, [R0+URZ], R3 ;  /* 0x00000003000085a7 */ /* 0x000ee400080010ff */
[----:B---3--:R-:W-:Y:S05]  /*8c60*/  @!P0 BRA `(.L_x_178) ;  /* 0xfffffffc00f08947 */ /* 0x008fea000383ffff */
[----:B------:R-:W-:Y:S05]  /*8c70*/  BRA `(.L_x_179) ;  /* 0xffffffbc00547947 */ /* 0x000fea000383ffff */
.L_x_79:
[----:B------:R-:W-:-:S07]  /*8c80*/  MOV R0, UR4 ;  /* 0x0000000400007c02 */ /* 0x000fce0008000f00 */
.L_x_180:
[----:B-1----:R1:W2:Y:S02]  /*8c90*/  SYNCS.PHASECHK.TRANS64.TRYWAIT P0, [R0+URZ], R3 ;  /* 0x00000003000075a7 */ /* 0x0022a400080011ff */
[----:B--2---:R-:W-:Y:S05]  /*8ca0*/  @!P0 NANOSLEEP.SYNCS 0x989680 ;  /* 0x009896800000895d */ /* 0x004fea0003900000 */
[----:B------:R-:W2:Y:S02]  /*8cb0*/  @!P0 SYNCS.PHASECHK.TRANS64 P0, [R0+URZ], R3 ;  /* 0x00000003000085a7 */ /* 0x000ea400080010ff */
[----:B--2---:R-:W-:Y:S05]  /*8cc0*/  @!P0 BRA `(.L_x_180) ;  /* 0xfffffffc00f08947 */ /* 0x004fea000383ffff */
[----:B------:R-:W-:Y:S05]  /*8cd0*/  BRA `(.L_x_181) ;  /* 0xffffffbc00607947 */ /* 0x000fea000383ffff */
.L_x_84:
[----:B------:R-:W-:Y:S07]  /*8ce0*/  MOV R0, UR24 ;  /* 0x0000001800007c02 */ /* 0x000fee0008000f00 */
.L_x_182:
[----:B-1----:R1:W2:Y:S02]  /*8cf0*/  SYNCS.PHASECHK.TRANS64.TRYWAIT P0, [R0+URZ+0x1d0], R5 ;  /* 0x0001d005000075a7 */ /* 0x0022a400080011ff */
[----:B--2---:R-:W-:Y:S05]  /*8d00*/  @!P0 NANOSLEEP.SYNCS 0x989680 ;  /* 0x009896800000895d */ /* 0x004fea0003900000 */
[----:B------:R-:W2:Y:S02]  /*8d10*/  @!P0 SYNCS.PHASECHK.TRANS64 P0, [R0+URZ+0x1d0], R5 ;  /* 0x0001d005000085a7 */ /* 0x000ea400080010ff */
[----:B--2---:R-:W-:Y:S05]  /*8d20*/  @!P0 BRA `(.L_x_182) ;  /* 0xfffffffc00f08947 */ /* 0x004fea000383ffff */
[----:B------:R-:W-:Y:S05]  /*8d30*/  BRA `(.L_x_183) ;  /* 0xffffffc000f47947 */ /* 0x000fea000383ffff */
.L_x_87:
[----:B------:R-:W-:Y:S07]  /*8d40*/  MOV R8, UR24 ;  /* 0x0000001800087c02 */ /* 0x000fee0008000f00 */
.L_x_184:
[----:B-1----:R1:W2:Y:S02]  /*8d50*/  SYNCS.PHASECHK.TRANS64.TRYWAIT P1, [R8+URZ+0x1c8], R9 ;  /* 0x0001c809080075a7 */ /* 0x0022a400080211ff */
[----:B--2---:R-:W-:Y:S05]  /*8d60*/  @!P1 NANOSLEEP.SYNCS 0x989680 ;  /* 0x009896800000995d */ /* 0x004fea0003900000 */
[----:B------:R-:W2:Y:S02]  /*8d70*/  @!P1 SYNCS.PHASECHK.TRANS64 P1, [R8+URZ+0x1c8], R9 ;  /* 0x0001c809080095a7 */ /* 0x000ea400080210ff */
[----:B--2---:R-:W-:Y:S05]  /*8d80*/  @!P1 BRA `(.L_x_184) ;  /* 0xfffffffc00f09947 */ /* 0x004fea000383ffff */
[----:B------:R-:W-:Y:S05]  /*8d90*/  BRA `(.L_x_86) ;  /* 0xffffffc800507947 */ /* 0x000fea000383ffff */
.L_x_90:
[----:B-1----:R-:W-:Y:S07]  /*8da0*/  MOV R9, UR24 ;  /* 0x0000001800097c02 */ /* 0x002fee0008000f00 */
.L_x_185:
[----:B-1----:R1:W2:Y:S02]  /*8db0*/  SYNCS.PHASECHK.TRANS64.TRYWAIT P1, [R9+URZ+0x1b8], R0 ;  /* 0x0001b800090075a7 */ /* 0x0022a400080211ff */
[----:B--2---:R-:W-:Y:S05]  /*8dc0*/  @!P1 NANOSLEEP.SYNCS 0x989680 ;  /* 0x009896800000995d */ /* 0x004fea0003900000 */
[----:B------:R-:W2:Y:S02]  /*8dd0*/  @!P1 SYNCS.PHASECHK.TRANS64 P1, [R9+URZ+0x1b8], R0 ;  /* 0x0001b800090095a7 */ /* 0x000ea400080210ff */
[----:B--2---:R-:W-:Y:S05]  /*8de0*/  @!P1 BRA `(.L_x_185) ;  /* 0xfffffffc00f09947 */ /* 0x004fea000383ffff */
[----:B------:R-:W-:Y:S05]  /*8df0*/  BRA `(.L_x_186) ;  /* 0xffffffc800ec7947 */ /* 0x000fea000383ffff */
.L_x_95:
[----:B------:R-:W-:Y:S07]  /*8e00*/  MOV R0, UR44 ;  /* 0x0000002c00007c02 */ /* 0x000fee0008000f00 */
.L_x_187:
[----:B-1----:R1:W2:Y:S02]  /*8e10*/  SYNCS.PHASECHK.TRANS64.TRYWAIT P0, [R0+URZ+0x1d0], R3 ;  /* 0x0001d003000075a7 */ /* 0x0022a400080011ff */
[----:B--2---:R-:W-:Y:S05]  /*8e20*/  @!P0 NANOSLEEP.SYNCS 0x989680 ;  /* 0x009896800000895d */ /* 0x004fea0003900000 */
[----:B------:R-:W2:Y:S02]  /*8e30*/  @!P0 SYNCS.PHASECHK.TRANS64 P0, [R0+URZ+0x1d0], R3 ;  /* 0x0001d003000085a7 */ /* 0x000ea400080010ff */
[----:B--2---:R-:W-:Y:S05]  /*8e40*/  @!P0 BRA `(.L_x_187) ;  /* 0xfffffffc00f08947 */ /* 0x004fea000383ffff */
[----:B------:R-:W-:Y:S05]  /*8e50*/  BRA `(.L_x_188) ;  /* 0xffffffd0008c7947 */ /* 0x000fea000383ffff */
.L_x_106:
[----:B-1----:R-:W-:Y:S04]  /*8e60*/  MOV R0, UR44 ;  /* 0x0000002c00007c02 */ /* 0x002fe80008000f00 */
[----:B------:R1:W2:Y:S03]  /*8e70*/  SYNCS.PHASECHK.TRANS64.TRYWAIT P1, [R0+URZ+0x1b0], R5 ;  /* 0x0001b005000075a7 */ /* 0x0002a600080211ff */
[----:B--2---:R-:W-:Y:S05]  /*8e80*/  @!P1 NANOSLEEP.SYNCS 0x989680 ;  /* 0x009896800000995d */ /* 0x004fea0003900000 */
[----:B------:R-:W2:Y:S02]  /*8e90*/  @!P1 SYNCS.PHASECHK.TRANS64 P1, [R0+URZ+0x1b0], R5 ;  /* 0x0001b005000095a7 */ /* 0x000ea400080210ff */
[----:B--2---:R-:W-:Y:S05]  /*8ea0*/  @!P1 BRA `(.L_x_106) ;  /* 0xfffffffc00ec9947 */ /* 0x004fea000383ffff */
[----:B------:R-:W-:Y:S05]  /*8eb0*/  BRA `(.L_x_105) ;  /* 0xffffffe000507947 */ /* 0x000fea000383ffff */
.L_x_108:
[----:B-1----:R1:W2:Y:S02]  /*8ec0*/  SYNCS.PHASECHK.TRANS64.TRYWAIT P1, [R72+URZ+0x1e0], R3 ;  /* 0x0001e003480075a7 */ /* 0x0022a400080211ff */
[----:B--2---:R-:W-:Y:S05]  /*8ed0*/  @!P1 NANOSLEEP.SYNCS 0x989680 ;  /* 0x009896800000995d */ /* 0x004fea0003900000 */
[----:B------:R-:W2:Y:S02]  /*8ee0*/  @!P1 SYNCS.PHASECHK.TRANS64 P1, [R72+URZ+0x1e0], R3 ;  /* 0x0001e003480095a7 */ /* 0x000ea400080210ff */
[----:B--2---:R-:W-:Y:S05]  /*8ef0*/  @!P1 BRA `(.L_x_108) ;  /* 0xfffffffc00f09947 */ /* 0x004fea000383ffff */
[----:B------:R-:W-:Y:S05]  /*8f00*/  BRA `(.L_x_107) ;  /* 0xffffffe000907947 */ /* 0x000fea000383ffff */
        .weak           $__internal_0_$__cuda_sm10x_tcgen05_guardrail_trap_col_being_dealloced_not_returned_by_alloc
        .type           $__internal_0_$__cuda_sm10x_tcgen05_guardrail_trap_col_being_dealloced_not_returned_by_alloc,@function
        .size           $__internal_0_$__cuda_sm10x_tcgen05_guardrail_trap_col_being_dealloced_not_returned_by_alloc,($__internal_1_$__cuda_sm10x_tcgen05_guardrail_trap_phase_invalid_during_alloc - $__internal_0_$__cuda_sm10x_tcgen05_guardrail_trap_col_being_dealloced_not_returned_by_alloc)
$__internal_0_$__cuda_sm10x_tcgen05_guardrail_trap_col_being_dealloced_not_returned_by_alloc:
[----:B------:R-:W-:Y:S05]  /*8f10*/  BPT.TRAP 0x1 ;  /* 0x000000040000795c */ /* 0x000fea0000300000 */
[----:B------:R-:W-:-:S04]  /*8f20*/  HFMA2 R3, -RZ, RZ, 0, 0 ;  /* 0x00000000ff037431 */ /* 0x000fc800000001ff */
[----:B------:R-:W-:Y:S05]  /*8f30*/  RET.REL.NODEC R2 `(_ZN7cutlass13device_kernelINS_4conv6kernel13ConvUniversalINS1_16ConvProblemShapeILNS1_8OperatorE2ELi2EEENS1_10collective14CollectiveConvINS1_47MainloopSm100TmaUmmaWarpSpecializedImplicitGemmILS5_2ELi27ELi2ELi1ELi2EN4cute5tupleIJNSA_1CILi1EEESD_SD_EEEEENSB_IJNSC_ILi64EEENSB_IJSG_EEESH_EEENS_12float_e4m3_tESJ_NSA_8TiledMMAINSA_8MMA_AtomIJNSA_10MMA_TraitsINSA_19SM100_MMA_F8F6F4_SSEJSJ_SJ_fSG_SG_NSA_17integral_constantINSA_4UMMA5MajorELSQ_1EEESR_NSO_INSP_7ScaleInELSS_0EEEST_EEEEEENSA_6LayoutISE_NSB_IJNSC_ILi0EEESX_SX_EEEEENSB_IJNSA_10UnderscoreES10_S10_EEEEENS7_6detail27Sm100ImplicitGemmTileTraitsINSA_13SM90_TMA_LOADENSA_14ComposedLayoutINSA_7SwizzleILi2ELi4ELi3EEENSA_18smem_ptr_flag_bitsILi8EEENSW_INSB_IJSG_NSC_ILi8EEEEEENSB_IJSD_SG_EEEEEEEvEENS14_INSA_20SM90_TMA_LOAD_IM2COLES1F_vEEEENS_8epilogue10collective18CollectiveEpilogueINS1K_23Sm100TmaWarpSpecializedILi1ELi1ELi32ELb0ELb0EEEJSI_NSB_IJNSW_ISG_SD_EES1P_EEESJ_NSB_IJlNSB_IJSD_llEEESX_EEESJ_S1S_NS1K_6fusion15FusionCallbacksIS1O_NS1T_17LinearCombinationISJ_fSJ_fLNS_15FloatRoundStyleE2EEESI_S1Q_JEEENSA_5SM1004TMEM4LOAD26SM100_TMEM_LOAD_16dp32b32xES15_NS16_IS18_S1A_NSW_INSB_IJS1B_SG_EEENSB_IJSG_SD_EEEEEEENSA_39AutoVectorizingCopyWithAssumedAlignmentILi128EEENSA_14SM90_TMA_STOREES26_S28_S28_EEEvvEEEEvNT_6ParamsE) ;  /* 0xffffff7002307950 */ /* 0x000fea0003c3ffff */
        .weak           $__internal_1_$__cuda_sm10x_tcgen05_guardrail_trap_phase_invalid_during_alloc
        .type           $__internal_1_$__cuda_sm10x_tcgen05_guardrail_trap_phase_invalid_during_alloc,@function
        .size           $__internal_1_$__cuda_sm10x_tcgen05_guardrail_trap_phase_invalid_during_alloc,($__internal_2_$__cuda_sm10x_tcgen05_guardrail_trap_unallocated_columns_being_dealloced - $__internal_1_$__cuda_sm10x_tcgen05_guardrail_trap_phase_invalid_during_alloc)
$__internal_1_$__cuda_sm10x_tcgen05_guardrail_trap_phase_invalid_during_alloc:
[----:B------:R-:W-:Y:S05]  /*8f40*/  BPT.TRAP 0x1 ;  /* 0x000000040000795c */ /* 0x000fea0000300000 */
[----:B------:R-:W-:-:S04]  /*8f50*/  MOV R3, 0x0 ;  /* 0x0000000000037802 */ /* 0x000fc80000000f00 */
[----:B------:R-:W-:Y:S05]  /*8f60*/  RET.REL.NODEC R2 `(_ZN7cutlass13device_kernelINS_4conv6kernel13ConvUniversalINS1_16ConvProblemShapeILNS1_8OperatorE2ELi2EEENS1_10collective14CollectiveConvINS1_47MainloopSm100TmaUmmaWarpSpecializedImplicitGemmILS5_2ELi27ELi2ELi1ELi2EN4cute5tupleIJNSA_1CILi1EEESD_SD_EEEEENSB_IJNSC_ILi64EEENSB_IJSG_EEESH_EEENS_12float_e4m3_tESJ_NSA_8TiledMMAINSA_8MMA_AtomIJNSA_10MMA_TraitsINSA_19SM100_MMA_F8F6F4_SSEJSJ_SJ_fSG_SG_NSA_17integral_constantINSA_4UMMA5MajorELSQ_1EEESR_NSO_INSP_7ScaleInELSS_0EEEST_EEEEEENSA_6LayoutISE_NSB_IJNSC_ILi0EEESX_SX_EEEEENSB_IJNSA_10UnderscoreES10_S10_EEEEENS7_6detail27Sm100ImplicitGemmTileTraitsINSA_13SM90_TMA_LOADENSA_14ComposedLayoutINSA_7SwizzleILi2ELi4ELi3EEENSA_18smem_ptr_flag_bitsILi8EEENSW_INSB_IJSG_NSC_ILi8EEEEEENSB_IJSD_SG_EEEEEEEvEENS14_INSA_20SM90_TMA_LOAD_IM2COLES1F_vEEEENS_8epilogue10collective18CollectiveEpilogueINS1K_23Sm100TmaWarpSpecializedILi1ELi1ELi32ELb0ELb0EEEJSI_NSB_IJNSW_ISG_SD_EES1P_EEESJ_NSB_IJlNSB_IJSD_llEEESX_EEESJ_S1S_NS1K_6fusion15FusionCallbacksIS1O_NS1T_17LinearCombinationISJ_fSJ_fLNS_15FloatRoundStyleE2EEESI_S1Q_JEEENSA_5SM1004TMEM4LOAD26SM100_TMEM_LOAD_16dp32b32xES15_NS16_IS18_S1A_NSW_INSB_IJS1B_SG_EEENSB_IJSG_SD_EEEEEEENSA_39AutoVectorizingCopyWithAssumedAlignmentILi128EEENSA_14SM90_TMA_STOREES26_S28_S28_EEEvvEEEEvNT_6ParamsE) ;  /* 0xffffff7002247950 */ /* 0x000fea0003c3ffff */
        .weak           $__internal_2_$__cuda_sm10x_tcgen05_guardrail_trap_unallocated_columns_being_dealloced
        .type           $__internal_2_$__cuda_sm10x_tcgen05_guardrail_trap_unallocated_columns_being_dealloced,@function
        .size           $__internal_2_$__cuda_sm10x_tcgen05_guardrail_trap_unallocated_columns_being_dealloced,(.L_x_190 - $__internal_2_$__cuda_sm10x_tcgen05_guardrail_trap_unallocated_columns_being_dealloced)
$__internal_2_$__cuda_sm10x_tcgen05_guardrail_trap_unallocated_columns_being_dealloced:
[----:B------:R-:W-:Y:S05]  /*8f70*/  BPT.TRAP 0x1 ;  /* 0x000000040000795c */ /* 0x000fea0000300000 */
[----:B------:R-:W-:-:S04]  /*8f80*/  HFMA2 R3, -RZ, RZ, 0, 0 ;  /* 0x00000000ff037431 */ /* 0x000fc800000001ff */
[----:B------:R-:W-:Y:S05]  /*8f90*/  RET.REL.NODEC R2 `(_ZN7cutlass13device_kernelINS_4conv6kernel13ConvUniversalINS1_16ConvProblemShapeILNS1_8OperatorE2ELi2EEENS1_10collective14CollectiveConvINS1_47MainloopSm100TmaUmmaWarpSpecializedImplicitGemmILS5_2ELi27ELi2ELi1ELi2EN4cute5tupleIJNSA_1CILi1EEESD_SD_EEEEENSB_IJNSC_ILi64EEENSB_IJSG_EEESH_EEENS_12float_e4m3_tESJ_NSA_8TiledMMAINSA_8MMA_AtomIJNSA_10MMA_TraitsINSA_19SM100_MMA_F8F6F4_SSEJSJ_SJ_fSG_SG_NSA_17integral_constantINSA_4UMMA5MajorELSQ_1EEESR_NSO_INSP_7ScaleInELSS_0EEEST_EEEEEENSA_6LayoutISE_NSB_IJNSC_ILi0EEESX_SX_EEEEENSB_IJNSA_10UnderscoreES10_S10_EEEEENS7_6detail27Sm100ImplicitGemmTileTraitsINSA_13SM90_TMA_LOADENSA_14ComposedLayoutINSA_7SwizzleILi2ELi4ELi3EEENSA_18smem_ptr_flag_bitsILi8EEENSW_INSB_IJSG_NSC_ILi8EEEEEENSB_IJSD_SG_EEEEEEEvEENS14_INSA_20SM90_TMA_LOAD_IM2COLES1F_vEEEENS_8epilogue10collective18CollectiveEpilogueINS1K_23Sm100TmaWarpSpecializedILi1ELi1ELi32ELb0ELb0EEEJSI_NSB_IJNSW_ISG_SD_EES1P_EEESJ_NSB_IJlNSB_IJSD_llEEESX_EEESJ_S1S_NS1K_6fusion15FusionCallbacksIS1O_NS1T_17LinearCombinationISJ_fSJ_fLNS_15FloatRoundStyleE2EEESI_S1Q_JEEENSA_5SM1004TMEM4LOAD26SM100_TMEM_LOAD_16dp32b32xES15_NS16_IS18_S1A_NSW_INSB_IJS1B_SG_EEENSB_IJSG_SD_EEEEEEENSA_39AutoVectorizingCopyWithAssumedAlignmentILi128EEENSA_14SM90_TMA_STOREES26_S28_S28_EEEvvEEEEvNT_6ParamsE) ;  /* 0xffffff7002187950 */ /* 0x000fea0003c3ffff */
.L_x_189:
[----:B------:R-:W-:-:S00]  /*8fa0*/  BRA `(.L_x_189) ;  /* 0xfffffffc00fc7947 */ /* 0x000fc0000383ffff */
[----:B------:R-:W-:-:S00]  /*8fb0*/  NOP ;  /* 0x0000000000007918 */ /* 0x000fc00000000000 */
        /* <DEDUP_REMOVED lines=12> */
.L_x_190:


//--------------------- .nv.global.init           --------------------------
	.section	.nv.global.init,"aw",@progbits
.nv.global.init:
	.type		$str$29,@object
	.size		$str$29,($str$30 - $str$29)
$str$29:
        /*0000*/ 	.byte	0x28, 0x61, 0x64, 0x64, 0x72, 0x65, 0x73, 0x73, 0x20, 0x26, 0x20, 0x6d, 0x61, 0x73, 0x6b, 0x29
        /*0010*/ 	.byte	0x20, 0x3d, 0x3d, 0x20, 0x30, 0x00
	.type		$str$30,@object
	.size		$str$30,($str$28 - $str$30)
$str$30:
        /*0016*/ 	.byte	0x2f, 0x74, 0x6d, 0x70, 0x2f, 0x63, 0x75, 0x74, 0x6c, 0x61, 0x73, 0x73, 0x5f, 0x73, 0x77, 0x65
        /*0026*/ 	.byte	0x65, 0x70, 0x5f, 0x73, 0x72, 0x63, 0x2f, 0x69, 0x6e, 0x63, 0x6c, 0x75, 0x64, 0x65, 0x2f, 0x63
        /*0036*/ 	.byte	0x75, 0x74, 0x65, 0x2f, 0x70, 0x6f, 0x69, 0x6e, 0x74, 0x65, 0x72, 0x5f, 0x66, 0x6c, 0x61, 0x67
        /*0046*/ 	.byte	0x67, 0x65, 0x64, 0x2e, 0x68, 0x70, 0x70, 0x00
	.type		$str$28,@object
	.size		$str$28,($str$27 - $str$28)
$str$28:
        /*004e*/ 	.byte	0x2f, 0x74, 0x6d, 0x70, 0x2f, 0x63, 0x75, 0x74, 0x6c, 0x61, 0x73, 0x73, 0x5f, 0x73, 0x77, 0x65
        /*005e*/ 	.byte	0x65, 0x70, 0x5f, 0x73, 0x72, 0x63, 0x2f, 0x69, 0x6e, 0x63, 0x6c, 0x75, 0x64, 0x65, 0x2f, 0x63
        /*006e*/ 	.byte	0x75, 0x74, 0x65, 0x2f, 0x61, 0x74, 0x6f, 0x6d, 0x2f, 0x63, 0x6f, 0x70, 0x79, 0x5f, 0x74, 0x72
        /*007e*/ 	.byte	0x61, 0x69, 0x74, 0x73, 0x5f, 0x73, 0x6d, 0x31, 0x30, 0x30, 0x2e, 0x68, 0x70, 0x70, 0x00
	.type		$str$27,@object
	.size		$str$27,(__unnamed_1 - $str$27)
$str$27:
        /*008d*/ 	.byte	0x28, 0x28, 0x75, 0x69, 0x6e, 0x74, 0x33, 0x32, 0x5f, 0x74, 0x28, 0x74, 0x68, 0x72, 0x65, 0x61
        /*009d*/ 	.byte	0x64, 0x49, 0x64, 0x78, 0x2e, 0x78, 0x29, 0x20, 0x2f, 0x20, 0x33, 0x32, 0x29, 0x20, 0x25, 0x20
        /*00ad*/ 	.byte	0x34, 0x29, 0x20, 0x3d, 0x3d, 0x20, 0x28, 0x28, 0x28, 0x74, 0x6d, 0x65, 0x6d, 0x5f, 0x61, 0x64
        /*00bd*/ 	.byte	0x64, 0x72, 0x20, 0x3e, 0x3e, 0x20, 0x31, 0x36, 0x29, 0x20, 0x2f, 0x20, 0x33, 0x32, 0x29, 0x20
        /*00cd*/ 	.byte	0x25, 0x20, 0x34, 0x29, 0x00
	.type		__unnamed_1,@object
	.size		__unnamed_1,(__unnamed_2 - __unnamed_1)
__unnamed_1:
        /*00d2*/ 	.byte	0x61, 0x75, 0x74, 0x6f, 0x20, 0x63, 0x75, 0x74, 0x65, 0x3a, 0x3a, 0x61, 0x73, 0x5f, 0x70, 0x6f
        /* <DEDUP_REMOVED lines=24> */
        /*0262*/ 	.byte	0x3c, 0x34, 0x30, 0x39, 0x36, 0x3e, 0x3e, 0x3e, 0x3e, 0x5d, 0x00
	.type		__unnamed_2,@object
	.size		__unnamed_2,(.L_2 - __unnamed_2)
__unnamed_2:
        /* <DEDUP_REMOVED lines=40> */
        /*04ed*/ 	.byte	0x74, 0x65, 0x3a, 0x3a, 0x43, 0x3c, 0x30, 0x3e, 0x3e, 0x3e, 0x3e, 0x5d, 0x00
.L_2:


//--------------------- .nv.shared._ZN7cutlass13device_kernelINS_4conv6kernel13ConvUniversalINS1_16ConvProblemShapeILNS1_8OperatorE2ELi2EEENS1_10collective14CollectiveConvINS1_47MainloopSm100TmaUmmaWarpSpecializedImplicitGemmILS5_2ELi27ELi2ELi1ELi2EN4cute5tupleIJNSA_1CILi1EEESD_SD_EEEEENSB_IJNSC_ILi64EEENSB_IJSG_EEESH_EEENS_12float_e4m3_tESJ_NSA_8TiledMMAINSA_8MMA_AtomIJNSA_10MMA_TraitsINSA_19SM100_MMA_F8F6F4_SSEJSJ_SJ_fSG_SG_NSA_17integral_constantINSA_4UMMA5MajorELSQ_1EEESR_NSO_INSP_7ScaleInELSS_0EEEST_EEEEEENSA_6LayoutISE_NSB_IJNSC_ILi0EEESX_SX_EEEEENSB_IJNSA_10UnderscoreES10_S10_EEEEENS7_6detail27Sm100ImplicitGemmTileTraitsINSA_13SM90_TMA_LOADENSA_14ComposedLayoutINSA_7SwizzleILi2ELi4ELi3EEENSA_18smem_ptr_flag_bitsILi8EEENSW_INSB_IJSG_NSC_ILi8EEEEEENSB_IJSD_SG_EEEEEEEvEENS14_INSA_20SM90_TMA_LOAD_IM2COLES1F_vEEEENS_8epilogue10collective18CollectiveEpilogueINS1K_23Sm100TmaWarpSpecializedILi1ELi1ELi32ELb0ELb0EEEJSI_NSB_IJNSW_ISG_SD_EES1P_EEESJ_NSB_IJlNSB_IJSD_llEEESX_EEESJ_S1S_NS1K_6fusion15FusionCallbacksIS1O_NS1T_17LinearCombinationISJ_fSJ_fLNS_15FloatRoundStyleE2EEESI_S1Q_JEEENSA_5SM1004TMEM4LOAD26SM100_TMEM_LOAD_16dp32b32xES15_NS16_IS18_S1A_NSW_INSB_IJS1B_SG_EEENSB_IJSG_SD_EEEEEEENSA_39AutoVectorizingCopyWithAssumedAlignmentILi128EEENSA_14SM90_TMA_STOREES26_S28_S28_EEEvvEEEEvNT_6ParamsE --------------------------
	.section	.nv.shared._ZN7cutlass13device_kernelINS_4conv6kernel13ConvUniversalINS1_16ConvProblemShapeILNS1_8OperatorE2ELi2EEENS1_10collective14CollectiveConvINS1_47MainloopSm100TmaUmmaWarpSpecializedImplicitGemmILS5_2ELi27ELi2ELi1ELi2EN4cute5tupleIJNSA_1CILi1EEESD_SD_EEEEENSB_IJNSC_ILi64EEENSB_IJSG_EEESH_EEENS_12float_e4m3_tESJ_NSA_8TiledMMAINSA_8MMA_AtomIJNSA_10MMA_TraitsINSA_19SM100_MMA_F8F6F4_SSEJSJ_SJ_fSG_SG_NSA_17integral_constantINSA_4UMMA5MajorELSQ_1EEESR_NSO_INSP_7ScaleInELSS_0EEEST_EEEEEENSA_6LayoutISE_NSB_IJNSC_ILi0EEESX_SX_EEEEENSB_IJNSA_10UnderscoreES10_S10_EEEEENS7_6detail27Sm100ImplicitGemmTileTraitsINSA_13SM90_TMA_LOADENSA_14ComposedLayoutINSA_7SwizzleILi2ELi4ELi3EEENSA_18smem_ptr_flag_bitsILi8EEENSW_INSB_IJSG_NSC_ILi8EEEEEENSB_IJSD_SG_EEEEEEEvEENS14_INSA_20SM90_TMA_LOAD_IM2COLES1F_vEEEENS_8epilogue10collective18CollectiveEpilogueINS1K_23Sm100TmaWarpSpecializedILi1ELi1ELi32ELb0ELb0EEEJSI_NSB_IJNSW_ISG_SD_EES1P_EEESJ_NSB_IJlNSB_IJSD_llEEESX_EEESJ_S1S_NS1K_6fusion15FusionCallbacksIS1O_NS1T_17LinearCombinationISJ_fSJ_fLNS_15FloatRoundStyleE2EEESI_S1Q_JEEENSA_5SM1004TMEM4LOAD26SM100_TMEM_LOAD_16dp32b32xES15_NS16_IS18_S1A_NSW_INSB_IJS1B_SG_EEENSB_IJSG_SD_EEEEEEENSA_39AutoVectorizingCopyWithAssumedAlignmentILi128EEENSA_14SM90_TMA_STOREES26_S28_S28_EEEvvEEEEvNT_6ParamsE,"aw",@nobits
	.sectionflags	@""
	.align	16
	.zero		1024


//--------------------- .nv.shared.reserved.0     --------------------------
	.section	.nv.shared.reserved.0,"aw",@nobits
	.weak		__nv_reservedSMEM_offset_0_alias
	.size		__nv_reservedSMEM_offset_0_alias, 0, 64
	.other		__nv_reservedSMEM_offset_0_alias,@"STO_CUDA_RESERVED_SHARED STV_DEFAULT"
__nv_reservedSMEM_offset_0_alias:
	.zero		0
.nv.shared.reserved.0:
	.zero		64
	.weak		__nv_reservedSMEM_tcgen05_partition
	.type		__nv_reservedSMEM_tcgen05_partition,@object
	.size		__nv_reservedSMEM_tcgen05_partition,(.L_0 - __nv_reservedSMEM_tcgen05_partition)
__nv_reservedSMEM_tcgen05_partition:
	.zero		32
.L_0:


//--------------------- .nv.global                --------------------------
	.section	.nv.global,"aw",@nobits
.nv.global:
	.type		_ZN39_INTERNAL_dd89abd3_4_k_cu_82d3e60b_31204cute1_E,@object
	.size		_ZN39_INTERNAL_dd89abd3_4_k_cu_82d3e60b_31204cute1_E,(_ZN39_INTERNAL_dd89abd3_4_k_cu_82d3e60b_31204cuda3std3__45__cpo6cbeginE - _ZN39_INTERNAL_dd89abd3_4_k_cu_82d3e60b_31204cute1_E)
_ZN39_INTERNAL_dd89abd3_4_k_cu_82d3e60b_31204cute1_E:
	.zero		1
	.type		_ZN39_INTERNAL_dd89abd3_4_k_cu_82d3e60b_31204cuda3std3__45__cpo6cbeginE,@object
	.size		_ZN39_INTERNAL_dd89abd3_4_k_cu_82d3e60b_31204cuda3std3__45__cpo6cbeginE,(_ZN39_INTERNAL_dd89abd3_4_k_cu_82d3e60b_31204cuda3std3__48in_placeE - _ZN39_INTERNAL_dd89abd3_4_k_cu_82d3e60b_31204cuda3std3__45__cpo6cbeginE)
_ZN39_INTERNAL_dd89abd3_4_k_cu_82d3e60b_31204cuda3std3__45__cpo6cbeginE:
	.zero		1
	.type		_ZN39_INTERNAL_dd89abd3_4_k_cu_82d3e60b_31204cuda3std3__48in_placeE,@object
	.size		_ZN39_INTERNAL_dd89abd3_4_k_cu_82d3e60b_31204cuda3std3__48in_placeE,(_ZN39_INTERNAL_dd89abd3_4_k_cu_82d3e60b_31204cuda3std6ranges3__45__cpo9iter_moveE - _ZN39_INTERNAL_dd89abd3_4_k_cu_82d3e60b_31204cuda3std3__48in_placeE)
_ZN39_INTERNAL_dd89abd3_4_k_cu_82d3e60b_31204cuda3std3__48in_placeE:
	.zero		1
	.type		_ZN39_INTERNAL_dd89abd3_4_k_cu_82d3e60b_31204cuda3std6ranges3__45__cpo9iter_moveE,@object
	.size		_ZN39_INTERNAL_dd89abd3_4_k_cu_82d3e60b_31204cuda3std6ranges3__45__cpo9iter_moveE,(_ZN39_INTERNAL_dd89abd3_4_k_cu_82d3e60b_31204cuda3std3__45__cpo5beginE - _ZN39_INTERNAL_dd89abd3_4_k_cu_82d3e60b_31204cuda3std6ranges3__45__cpo9iter_moveE)
_ZN39_INTERNAL_dd89abd3_4_k_cu_82d3e60b_31204cuda3std6ranges3__45__cpo9iter_moveE:
	.zero		1
	.type		_ZN39_INTERNAL_dd89abd3_4_k_cu_82d3e60b_31204cuda3std3__45__cpo5beginE,@object
	.size		_ZN39_INTERNAL_dd89abd3_4_k_cu_82d3e60b_31204cuda3std3__45__cpo5beginE,(_ZN39_INTERNAL_dd89abd3_4_k_cu_82d3e60b_31204cuda3std3__441_GLOBAL__N__dd89abd3_4_k_cu_82d3e60b_31206ignoreE - _ZN39_INTERNAL_dd89abd3_4_k_cu_82d3e60b_31204cuda3std3__45__cpo5beginE)
_ZN39_INTERNAL_dd89abd3_4_k_cu_82d3e60b_31204cuda3std3__45__cpo5beginE:
	.zero		1
	.type		_ZN39_INTERNAL_dd89abd3_4_k_cu_82d3e60b_31204cuda3std3__441_GLOBAL__N__dd89abd3_4_k_cu_82d3e60b_31206ignoreE,@object
	.size		_ZN39_INTERNAL_dd89abd3_4_k_cu_82d3e60b_31204cuda3std3__441_GLOBAL__N__dd89abd3_4_k_cu_82d3e60b_31206ignoreE,(_ZN39_INTERNAL_dd89abd3_4_k_cu_82d3e60b_31204cute7productE - _ZN39_INTERNAL_dd89abd3_4_k_cu_82d3e60b_31204cuda3std3__441_GLOBAL__N__dd89abd3_4_k_cu_82d3e60b_31206ignoreE)
_ZN39_INTERNAL_dd89abd3_4_k_cu_82d3e60b_31204cuda3std3__441_GLOBAL__N__dd89abd3_4_k_cu_82d3e60b_31206ignoreE:
	.zero		1
	.type		_ZN39_INTERNAL_dd89abd3_4_k_cu_82d3e60b_31204cute7productE,@object
	.size		_ZN39_INTERNAL_dd89abd3_4_k_cu_82d3e60b_31204cute7productE,(_ZN39_INTERNAL_dd89abd3_4_k_cu_82d3e60b_31204cuda3std3__45__cpo3endE - _ZN39_INTERNAL_dd89abd3_4_k_cu_82d3e60b_31204cute7productE)
_ZN39_INTERNAL_dd89abd3_4_k_cu_82d3e60b_31204cute7productE:
	.zero		1
	.type		_ZN39_INTERNAL_dd89abd3_4_k_cu_82d3e60b_31204cuda3std3__45__cpo3endE,@object
	.size		_ZN39_INTERNAL_dd89abd3_4_k_cu_82d3e60b_31204cuda3std3__45__cpo3endE,(_ZN39_INTERNAL_dd89abd3_4_k_cu_82d3e60b_31204cuda3std3__419piecewise_constructE - _ZN39_INTERNAL_dd89abd3_4_k_cu_82d3e60b_31204cuda3std3__45__cpo3endE)
_ZN39_INTERNAL_dd89abd3_4_k_cu_82d3e60b_31204cuda3std3__45__cpo3endE:
	.zero		1
	.type		_ZN39_INTERNAL_dd89abd3_4_k_cu_82d3e60b_31204cuda3std3__419piecewise_constructE,@object
	.size		_ZN39_INTERNAL_dd89abd3_4_k_cu_82d3e60b_31204cuda3std3__419piecewise_constructE,(_ZN39_INTERNAL_dd89abd3_4_k_cu_82d3e60b_31204cuda3std3__45__cpo4cendE - _ZN39_INTERNAL_dd89abd3_4_k_cu_82d3e60b_31204cuda3std3__419piecewise_constructE)
_ZN39_INTERNAL_dd89abd3_4_k_cu_82d3e60b_31204cuda3std3__419piecewise_constructE:
	.zero		1
	.type		_ZN39_INTERNAL_dd89abd3_4_k_cu_82d3e60b_31204cuda3std3__45__cpo4cendE,@object
	.size		_ZN39_INTERNAL_dd89abd3_4_k_cu_82d3e60b_31204cuda3std3__45__cpo4cendE,(_ZN39_INTERNAL_dd89abd3_4_k_cu_82d3e60b_31204cuda3std6ranges3__45__cpo4swapE - _ZN39_INTERNAL_dd89abd3_4_k_cu_82d3e60b_31204cuda3std3__45__cpo4cendE)
_ZN39_INTERNAL_dd89abd3_4_k_cu_82d3e60b_31204cuda3std3__45__cpo4cendE:
	.zero		1
	.type		_ZN39_INTERNAL_dd89abd3_4_k_cu_82d3e60b_31204cuda3std6ranges3__45__cpo4swapE,@object
	.size		_ZN39_INTERNAL_dd89abd3_4_k_cu_82d3e60b_31204cuda3std6ranges3__45__cpo4swapE,(.L_10 - _ZN39_INTERNAL_dd89abd3_4_k_cu_82d3e60b_31204cuda3std6ranges3__45__cpo4swapE)
_ZN39_INTERNAL_dd89abd3_4_k_cu_82d3e60b_31204cuda3std6ranges3__45__cpo4swapE:
	.zero		1
.L_10:


//--------------------- .nv.constant0._ZN7cutlass13device_kernelINS_4conv6kernel13ConvUniversalINS1_16ConvProblemShapeILNS1_8OperatorE2ELi2EEENS1_10collective14CollectiveConvINS1_47MainloopSm100TmaUmmaWarpSpecializedImplicitGemmILS5_2ELi27ELi2ELi1ELi2EN4cute5tupleIJNSA_1CILi1EEESD_SD_EEEEENSB_IJNSC_ILi64EEENSB_IJSG_EEESH_EEENS_12float_e4m3_tESJ_NSA_8TiledMMAINSA_8MMA_AtomIJNSA_10MMA_TraitsINSA_19SM100_MMA_F8F6F4_SSEJSJ_SJ_fSG_SG_NSA_17integral_constantINSA_4UMMA5MajorELSQ_1EEESR_NSO_INSP_7ScaleInELSS_0EEEST_EEEEEENSA_6LayoutISE_NSB_IJNSC_ILi0EEESX_SX_EEEEENSB_IJNSA_10UnderscoreES10_S10_EEEEENS7_6detail27Sm100ImplicitGemmTileTraitsINSA_13SM90_TMA_LOADENSA_14ComposedLayoutINSA_7SwizzleILi2ELi4ELi3EEENSA_18smem_ptr_flag_bitsILi8EEENSW_INSB_IJSG_NSC_ILi8EEEEEENSB_IJSD_SG_EEEEEEEvEENS14_INSA_20SM90_TMA_LOAD_IM2COLES1F_vEEEENS_8epilogue10collective18CollectiveEpilogueINS1K_23Sm100TmaWarpSpecializedILi1ELi1ELi32ELb0ELb0EEEJSI_NSB_IJNSW_ISG_SD_EES1P_EEESJ_NSB_IJlNSB_IJSD_llEEESX_EEESJ_S1S_NS1K_6fusion15FusionCallbacksIS1O_NS1T_17LinearCombinationISJ_fSJ_fLNS_15FloatRoundStyleE2EEESI_S1Q_JEEENSA_5SM1004TMEM4LOAD26SM100_TMEM_LOAD_16dp32b32xES15_NS16_IS18_S1A_NSW_INSB_IJS1B_SG_EEENSB_IJSG_SD_EEEEEEENSA_39AutoVectorizingCopyWithAssumedAlignmentILi128EEENSA_14SM90_TMA_STOREES26_S28_S28_EEEvvEEEEvNT_6ParamsE --------------------------
	.section	.nv.constant0._ZN7cutlass13device_kernelINS_4conv6kernel13ConvUniversalINS1_16ConvProblemShapeILNS1_8OperatorE2ELi2EEENS1_10collective14CollectiveConvINS1_47MainloopSm100TmaUmmaWarpSpecializedImplicitGemmILS5_2ELi27ELi2ELi1ELi2EN4cute5tupleIJNSA_1CILi1EEESD_SD_EEEEENSB_IJNSC_ILi64EEENSB_IJSG_EEESH_EEENS_12float_e4m3_tESJ_NSA_8TiledMMAINSA_8MMA_AtomIJNSA_10MMA_TraitsINSA_19SM100_MMA_F8F6F4_SSEJSJ_SJ_fSG_SG_NSA_17integral_constantINSA_4UMMA5MajorELSQ_1EEESR_NSO_INSP_7ScaleInELSS_0EEEST_EEEEEENSA_6LayoutISE_NSB_IJNSC_ILi0EEESX_SX_EEEEENSB_IJNSA_10UnderscoreES10_S10_EEEEENS7_6detail27Sm100ImplicitGemmTileTraitsINSA_13SM90_TMA_LOADENSA_14ComposedLayoutINSA_7SwizzleILi2ELi4ELi3EEENSA_18smem_ptr_flag_bitsILi8EEENSW_INSB_IJSG_NSC_ILi8EEEEEENSB_IJSD_SG_EEEEEEEvEENS14_INSA_20SM90_TMA_LOAD_IM2COLES1F_vEEEENS_8epilogue10collective18CollectiveEpilogueINS1K_23Sm100TmaWarpSpecializedILi1ELi1ELi32ELb0ELb0EEEJSI_NSB_IJNSW_ISG_SD_EES1P_EEESJ_NSB_IJlNSB_IJSD_llEEESX_EEESJ_S1S_NS1K_6fusion15FusionCallbacksIS1O_NS1T_17LinearCombinationISJ_fSJ_fLNS_15FloatRoundStyleE2EEESI_S1Q_JEEENSA_5SM1004TMEM4LOAD26SM100_TMEM_LOAD_16dp32b32xES15_NS16_IS18_S1A_NSW_INSB_IJS1B_SG_EEENSB_IJSG_SD_EEEEEEENSA_39AutoVectorizingCopyWithAssumedAlignmentILi128EEENSA_14SM90_TMA_STOREES26_S28_S28_EEEvvEEEEvNT_6ParamsE,"a",@progbits
	.sectionflags	@""
	.align	4
.nv.constant0._ZN7cutlass13device_kernelINS_4conv6kernel13ConvUniversalINS1_16ConvProblemShapeILNS1_8OperatorE2ELi2EEENS1_10collective14CollectiveConvINS1_47MainloopSm100TmaUmmaWarpSpecializedImplicitGemmILS5_2ELi27ELi2ELi1ELi2EN4cute5tupleIJNSA_1CILi1EEESD_SD_EEEEENSB_IJNSC_ILi64EEENSB_IJSG_EEESH_EEENS_12float_e4m3_tESJ_NSA_8TiledMMAINSA_8MMA_AtomIJNSA_10MMA_TraitsINSA_19SM100_MMA_F8F6F4_SSEJSJ_SJ_fSG_SG_NSA_17integral_constantINSA_4UMMA5MajorELSQ_1EEESR_NSO_INSP_7ScaleInELSS_0EEEST_EEEEEENSA_6LayoutISE_NSB_IJNSC_ILi0EEESX_SX_EEEEENSB_IJNSA_10UnderscoreES10_S10_EEEEENS7_6detail27Sm100ImplicitGemmTileTraitsINSA_13SM90_TMA_LOADENSA_14ComposedLayoutINSA_7SwizzleILi2ELi4ELi3EEENSA_18smem_ptr_flag_bitsILi8EEENSW_INSB_IJSG_NSC_ILi8EEEEEENSB_IJSD_SG_EEEEEEEvEENS14_INSA_20SM90_TMA_LOAD_IM2COLES1F_vEEEENS_8epilogue10collective18CollectiveEpilogueINS1K_23Sm100TmaWarpSpecializedILi1ELi1ELi32ELb0ELb0EEEJSI_NSB_IJNSW_ISG_SD_EES1P_EEESJ_NSB_IJlNSB_IJSD_llEEESX_EEESJ_S1S_NS1K_6fusion15FusionCallbacksIS1O_NS1T_17LinearCombinationISJ_fSJ_fLNS_15FloatRoundStyleE2EEESI_S1Q_JEEENSA_5SM1004TMEM4LOAD26SM100_TMEM_LOAD_16dp32b32xES15_NS16_IS18_S1A_NSW_INSB_IJS1B_SG_EEENSB_IJSG_SD_EEEEEEENSA_39AutoVectorizingCopyWithAssumedAlignmentILi128EEENSA_14SM90_TMA_STOREES26_S28_S28_EEEvvEEEEvNT_6ParamsE:
	.zero		2944


//--------------------- SYMBOLS --------------------------

	.type		.nv.reservedSmem.offset0,@object
	.size		.nv.reservedSmem.offset0,0x4
	.type		.nv.reservedSmem.cap,@object
	.size		.nv.reservedSmem.cap,0x4
	.type		__assertfail,@function
